//
// Generated by NVIDIA NVVM Compiler
//
// Compiler Build ID: CL-36424714
// Cuda compilation tools, release 13.0, V13.0.88
// Based on NVVM 20.0.0
//

.version 9.0
.target sm_100
.address_size 64

	// .globl	writeToSurface
.const .align 4 .b8 filterData[16384];
// _ZZ22correlateWithTexSharedE11sharedInput has been demoted
// _ZZ15correlateSharedE11sharedInput has been demoted

.visible .entry writeToSurface(
	.param .u64 writeToSurface_param_0,
	.param .u32 writeToSurface_param_1,
	.param .u32 writeToSurface_param_2,
	.param .u8 writeToSurface_param_3,
	.param .u8 writeToSurface_param_4,
	.param .u8 writeToSurface_param_5
)
{
	.reg .pred 	%p<4>;
	.reg .b16 	%rs<8>;
	.reg .b32 	%r<14>;
	.reg .b64 	%rd<2>;

	ld.param.u64 	%rd1, [writeToSurface_param_0];
	ld.param.u32 	%r3, [writeToSurface_param_1];
	ld.param.u32 	%r4, [writeToSurface_param_2];
	ld.param.s8 	%rs1, [writeToSurface_param_3];
	ld.param.s8 	%rs2, [writeToSurface_param_4];
	ld.param.s8 	%rs3, [writeToSurface_param_5];
	mov.u32 	%r6, %ctaid.x;
	mov.u32 	%r7, %ntid.x;
	mov.u32 	%r8, %tid.x;
	mad.lo.s32 	%r1, %r6, %r7, %r8;
	mov.u32 	%r9, %ctaid.y;
	mov.u32 	%r10, %ntid.y;
	mov.u32 	%r11, %tid.y;
	mad.lo.s32 	%r12, %r9, %r10, %r11;
	setp.ge.u32 	%p1, %r1, %r3;
	setp.ge.u32 	%p2, %r12, %r4;
	or.pred  	%p3, %p1, %p2;
	@%p3 bra 	$L__BB0_2;
	shl.b32 	%r13, %r1, 2;
	and.b16  	%rs4, %rs1, 255;
	and.b16  	%rs5, %rs2, 255;
	and.b16  	%rs6, %rs3, 255;
	mov.b16 	%rs7, 255;
	sust.b.2d.v4.b8.trap 	[%rd1, {%r13, %r12}], {%rs4, %rs5, %rs6, %rs7};
$L__BB0_2:
	ret;

}
	// .globl	interleaveRGB
.visible .entry interleaveRGB(
	.param .u64 interleaveRGB_param_0,
	.param .u32 interleaveRGB_param_1,
	.param .u32 interleaveRGB_param_2,
	.param .u64 .ptr .align 1 interleaveRGB_param_3,
	.param .u64 .ptr .align 1 interleaveRGB_param_4,
	.param .u64 .ptr .align 1 interleaveRGB_param_5
)
{
	.reg .pred 	%p<4>;
	.reg .b16 	%rs<5>;
	.reg .b32 	%r<17>;
	.reg .b64 	%rd<12>;

	ld.param.u64 	%rd1, [interleaveRGB_param_0];
	ld.param.u32 	%r3, [interleaveRGB_param_1];
	ld.param.u32 	%r5, [interleaveRGB_param_2];
	ld.param.u64 	%rd2, [interleaveRGB_param_3];
	ld.param.u64 	%rd3, [interleaveRGB_param_4];
	ld.param.u64 	%rd4, [interleaveRGB_param_5];
	mov.u32 	%r6, %ctaid.x;
	mov.u32 	%r7, %ntid.x;
	mov.u32 	%r8, %tid.x;
	mad.lo.s32 	%r1, %r6, %r7, %r8;
	mov.u32 	%r9, %ctaid.y;
	mov.u32 	%r10, %ntid.y;
	mov.u32 	%r11, %tid.y;
	mad.lo.s32 	%r12, %r9, %r10, %r11;
	setp.ge.u32 	%p1, %r1, %r3;
	setp.ge.u32 	%p2, %r12, %r5;
	or.pred  	%p3, %p1, %p2;
	@%p3 bra 	$L__BB1_2;
	cvta.to.global.u64 	%rd5, %rd2;
	cvta.to.global.u64 	%rd6, %rd3;
	cvta.to.global.u64 	%rd7, %rd4;
	mad.lo.s32 	%r13, %r3, %r12, %r1;
	cvt.u64.u32 	%rd8, %r13;
	add.s64 	%rd9, %rd5, %rd8;
	ld.global.u8 	%rs1, [%rd9];
	add.s64 	%rd10, %rd6, %rd8;
	ld.global.u8 	%rs2, [%rd10];
	add.s64 	%rd11, %rd7, %rd8;
	ld.global.u8 	%rs3, [%rd11];
	shl.b32 	%r14, %r1, 2;
	not.b32 	%r15, %r12;
	add.s32 	%r16, %r5, %r15;
	mov.b16 	%rs4, 255;
	sust.b.2d.v4.b8.trap 	[%rd1, {%r14, %r16}], {%rs1, %rs2, %rs3, %rs4};
$L__BB1_2:
	ret;

}
	// .globl	correlateWithTex
.visible .entry correlateWithTex(
	.param .u64 correlateWithTex_param_0,
	.param .u64 .ptr .align 1 correlateWithTex_param_1,
	.param .u64 correlateWithTex_param_2,
	.param .u32 correlateWithTex_param_3,
	.param .u32 correlateWithTex_param_4,
	.param .u32 correlateWithTex_param_5,
	.param .u32 correlateWithTex_param_6,
	.param .u32 correlateWithTex_param_7,
	.param .u32 correlateWithTex_param_8,
	.param .u32 correlateWithTex_param_9
)
{
	.reg .pred 	%p<13>;
	.reg .b16 	%rs<8>;
	.reg .b32 	%r<66>;
	.reg .b32 	%f<205>;
	.reg .b64 	%rd<28>;

	ld.param.u64 	%rd2, [correlateWithTex_param_0];
	ld.param.u64 	%rd4, [correlateWithTex_param_1];
	ld.param.u64 	%rd3, [correlateWithTex_param_2];
	ld.param.u32 	%r18, [correlateWithTex_param_3];
	ld.param.u32 	%r19, [correlateWithTex_param_5];
	ld.param.u32 	%r20, [correlateWithTex_param_6];
	ld.param.u32 	%r21, [correlateWithTex_param_7];
	ld.param.u32 	%r22, [correlateWithTex_param_8];
	cvta.to.global.u64 	%rd1, %rd4;
	mov.u32 	%r23, %ntid.x;
	mov.u32 	%r24, %ctaid.x;
	mov.u32 	%r25, %tid.x;
	mad.lo.s32 	%r1, %r23, %r24, %r25;
	mov.u32 	%r26, %ntid.y;
	mov.u32 	%r27, %ctaid.y;
	mov.u32 	%r28, %tid.y;
	mad.lo.s32 	%r2, %r26, %r27, %r28;
	setp.ge.s32 	%p1, %r1, %r21;
	setp.ge.s32 	%p2, %r2, %r22;
	or.pred  	%p3, %p1, %p2;
	@%p3 bra 	$L__BB2_17;
	mov.f32 	%f202, 0f00000000;
	min.s32 	%r29, %r19, %r20;
	setp.lt.s32 	%p4, %r29, 1;
	mov.f32 	%f203, %f202;
	mov.f32 	%f204, %f202;
	@%p4 bra 	$L__BB2_16;
	and.b32  	%r3, %r20, 7;
	add.s32 	%r4, %r3, -1;
	and.b32  	%r5, %r20, 3;
	and.b32  	%r6, %r20, 2147483640;
	and.b32  	%r7, %r20, 1;
	mov.f32 	%f201, 0f00000000;
	mov.b32 	%r61, 0;
	mov.f32 	%f200, %f201;
	mov.f32 	%f199, %f201;
$L__BB2_3:
	setp.lt.u32 	%p5, %r20, 8;
	mul.lo.s32 	%r9, %r61, %r20;
	add.s32 	%r32, %r61, %r1;
	not.b32 	%r33, %r32;
	add.s32 	%r34, %r18, %r33;
	cvt.rn.f32.s32 	%f4, %r34;
	mov.b32 	%r64, 0;
	@%p5 bra 	$L__BB2_6;
	mov.b32 	%r62, 0;
	cvt.u64.u32 	%rd7, %r9;
$L__BB2_5:
	.pragma "nounroll";
	add.s32 	%r36, %r62, %r2;
	cvt.rn.f32.u32 	%f50, %r36;
	tex.2d.v4.f32.f32 	{%f51, %f52, %f53, %f54}, [%rd2, {%f50, %f4}];
	add.s32 	%r37, %r62, %r9;
	mul.wide.u32 	%rd5, %r37, 4;
	add.s64 	%rd6, %rd1, %rd5;
	ld.global.f32 	%f55, [%rd6];
	fma.rn.f32 	%f56, %f55, %f51, %f199;
	fma.rn.f32 	%f57, %f55, %f52, %f200;
	fma.rn.f32 	%f58, %f55, %f53, %f201;
	cvt.u64.u32 	%rd8, %r62;
	add.s64 	%rd9, %rd8, %rd7;
	shl.b64 	%rd10, %rd9, 2;
	add.s64 	%rd11, %rd1, %rd10;
	ld.global.f32 	%f59, [%rd11+4];
	add.s32 	%r38, %r36, 1;
	cvt.rn.f32.u32 	%f60, %r38;
	tex.2d.v4.f32.f32 	{%f61, %f62, %f63, %f64}, [%rd2, {%f60, %f4}];
	fma.rn.f32 	%f65, %f59, %f61, %f56;
	fma.rn.f32 	%f66, %f59, %f62, %f57;
	fma.rn.f32 	%f67, %f59, %f63, %f58;
	ld.global.f32 	%f68, [%rd11+8];
	add.s32 	%r39, %r36, 2;
	cvt.rn.f32.u32 	%f69, %r39;
	tex.2d.v4.f32.f32 	{%f70, %f71, %f72, %f73}, [%rd2, {%f69, %f4}];
	fma.rn.f32 	%f74, %f68, %f70, %f65;
	fma.rn.f32 	%f75, %f68, %f71, %f66;
	fma.rn.f32 	%f76, %f68, %f72, %f67;
	ld.global.f32 	%f77, [%rd11+12];
	add.s32 	%r40, %r36, 3;
	cvt.rn.f32.u32 	%f78, %r40;
	tex.2d.v4.f32.f32 	{%f79, %f80, %f81, %f82}, [%rd2, {%f78, %f4}];
	fma.rn.f32 	%f83, %f77, %f79, %f74;
	fma.rn.f32 	%f84, %f77, %f80, %f75;
	fma.rn.f32 	%f85, %f77, %f81, %f76;
	ld.global.f32 	%f86, [%rd11+16];
	add.s32 	%r41, %r36, 4;
	cvt.rn.f32.u32 	%f87, %r41;
	tex.2d.v4.f32.f32 	{%f88, %f89, %f90, %f91}, [%rd2, {%f87, %f4}];
	fma.rn.f32 	%f92, %f86, %f88, %f83;
	fma.rn.f32 	%f93, %f86, %f89, %f84;
	fma.rn.f32 	%f94, %f86, %f90, %f85;
	ld.global.f32 	%f95, [%rd11+20];
	add.s32 	%r42, %r36, 5;
	cvt.rn.f32.u32 	%f96, %r42;
	tex.2d.v4.f32.f32 	{%f97, %f98, %f99, %f100}, [%rd2, {%f96, %f4}];
	fma.rn.f32 	%f101, %f95, %f97, %f92;
	fma.rn.f32 	%f102, %f95, %f98, %f93;
	fma.rn.f32 	%f103, %f95, %f99, %f94;
	ld.global.f32 	%f104, [%rd11+24];
	add.s32 	%r43, %r36, 6;
	cvt.rn.f32.u32 	%f105, %r43;
	tex.2d.v4.f32.f32 	{%f106, %f107, %f108, %f109}, [%rd2, {%f105, %f4}];
	fma.rn.f32 	%f110, %f104, %f106, %f101;
	fma.rn.f32 	%f111, %f104, %f107, %f102;
	fma.rn.f32 	%f112, %f104, %f108, %f103;
	ld.global.f32 	%f113, [%rd11+28];
	add.s32 	%r44, %r36, 7;
	cvt.rn.f32.u32 	%f114, %r44;
	tex.2d.v4.f32.f32 	{%f115, %f116, %f117, %f118}, [%rd2, {%f114, %f4}];
	fma.rn.f32 	%f199, %f113, %f115, %f110;
	fma.rn.f32 	%f200, %f113, %f116, %f111;
	fma.rn.f32 	%f201, %f113, %f117, %f112;
	add.s32 	%r62, %r62, 8;
	setp.ne.s32 	%p6, %r62, %r6;
	mov.u32 	%r64, %r6;
	@%p6 bra 	$L__BB2_5;
$L__BB2_6:
	setp.eq.s32 	%p7, %r3, 0;
	@%p7 bra 	$L__BB2_14;
	setp.lt.u32 	%p8, %r4, 3;
	@%p8 bra 	$L__BB2_9;
	add.s32 	%r45, %r64, %r2;
	cvt.rn.f32.u32 	%f120, %r45;
	tex.2d.v4.f32.f32 	{%f121, %f122, %f123, %f124}, [%rd2, {%f120, %f4}];
	add.s32 	%r46, %r64, %r9;
	mul.wide.u32 	%rd12, %r46, 4;
	add.s64 	%rd13, %rd1, %rd12;
	ld.global.f32 	%f125, [%rd13];
	fma.rn.f32 	%f126, %f125, %f121, %f199;
	fma.rn.f32 	%f127, %f125, %f122, %f200;
	fma.rn.f32 	%f128, %f125, %f123, %f201;
	cvt.u64.u32 	%rd14, %r9;
	cvt.u64.u32 	%rd15, %r64;
	add.s64 	%rd16, %rd15, %rd14;
	shl.b64 	%rd17, %rd16, 2;
	add.s64 	%rd18, %rd1, %rd17;
	ld.global.f32 	%f129, [%rd18+4];
	add.s32 	%r47, %r45, 1;
	cvt.rn.f32.u32 	%f130, %r47;
	tex.2d.v4.f32.f32 	{%f131, %f132, %f133, %f134}, [%rd2, {%f130, %f4}];
	fma.rn.f32 	%f135, %f129, %f131, %f126;
	fma.rn.f32 	%f136, %f129, %f132, %f127;
	fma.rn.f32 	%f137, %f129, %f133, %f128;
	ld.global.f32 	%f138, [%rd18+8];
	add.s32 	%r48, %r45, 2;
	cvt.rn.f32.u32 	%f139, %r48;
	tex.2d.v4.f32.f32 	{%f140, %f141, %f142, %f143}, [%rd2, {%f139, %f4}];
	fma.rn.f32 	%f144, %f138, %f140, %f135;
	fma.rn.f32 	%f145, %f138, %f141, %f136;
	fma.rn.f32 	%f146, %f138, %f142, %f137;
	ld.global.f32 	%f147, [%rd18+12];
	add.s32 	%r49, %r45, 3;
	cvt.rn.f32.u32 	%f148, %r49;
	tex.2d.v4.f32.f32 	{%f149, %f150, %f151, %f152}, [%rd2, {%f148, %f4}];
	fma.rn.f32 	%f199, %f147, %f149, %f144;
	fma.rn.f32 	%f200, %f147, %f150, %f145;
	fma.rn.f32 	%f201, %f147, %f151, %f146;
	add.s32 	%r64, %r64, 4;
$L__BB2_9:
	setp.eq.s32 	%p9, %r5, 0;
	@%p9 bra 	$L__BB2_14;
	setp.eq.s32 	%p10, %r5, 1;
	@%p10 bra 	$L__BB2_12;
	add.s32 	%r50, %r64, %r2;
	cvt.rn.f32.u32 	%f154, %r50;
	tex.2d.v4.f32.f32 	{%f155, %f156, %f157, %f158}, [%rd2, {%f154, %f4}];
	add.s32 	%r51, %r64, %r9;
	mul.wide.u32 	%rd19, %r51, 4;
	add.s64 	%rd20, %rd1, %rd19;
	ld.global.f32 	%f159, [%rd20];
	fma.rn.f32 	%f160, %f159, %f155, %f199;
	fma.rn.f32 	%f161, %f159, %f156, %f200;
	fma.rn.f32 	%f162, %f159, %f157, %f201;
	cvt.u64.u32 	%rd21, %r9;
	cvt.u64.u32 	%rd22, %r64;
	add.s64 	%rd23, %rd22, %rd21;
	shl.b64 	%rd24, %rd23, 2;
	add.s64 	%rd25, %rd1, %rd24;
	ld.global.f32 	%f163, [%rd25+4];
	add.s32 	%r52, %r50, 1;
	cvt.rn.f32.u32 	%f164, %r52;
	tex.2d.v4.f32.f32 	{%f165, %f166, %f167, %f168}, [%rd2, {%f164, %f4}];
	fma.rn.f32 	%f199, %f163, %f165, %f160;
	fma.rn.f32 	%f200, %f163, %f166, %f161;
	fma.rn.f32 	%f201, %f163, %f167, %f162;
	add.s32 	%r64, %r64, 2;
$L__BB2_12:
	setp.eq.s32 	%p11, %r7, 0;
	@%p11 bra 	$L__BB2_14;
	add.s32 	%r53, %r64, %r9;
	mul.wide.u32 	%rd26, %r53, 4;
	add.s64 	%rd27, %rd1, %rd26;
	ld.global.f32 	%f169, [%rd27];
	add.s32 	%r54, %r64, %r2;
	cvt.rn.f32.u32 	%f170, %r54;
	tex.2d.v4.f32.f32 	{%f171, %f172, %f173, %f174}, [%rd2, {%f170, %f4}];
	fma.rn.f32 	%f199, %f169, %f171, %f199;
	fma.rn.f32 	%f200, %f169, %f172, %f200;
	fma.rn.f32 	%f201, %f169, %f173, %f201;
$L__BB2_14:
	add.s32 	%r61, %r61, 1;
	setp.ne.s32 	%p12, %r61, %r19;
	@%p12 bra 	$L__BB2_3;
	mul.f32 	%f202, %f199, 0f437F0000;
	mul.f32 	%f203, %f200, 0f437F0000;
	mul.f32 	%f204, %f201, 0f437F0000;
$L__BB2_16:
	cvt.rzi.u32.f32 	%r55, %f202;
	cvt.u16.u32 	%rs1, %r55;
	cvt.rzi.u32.f32 	%r56, %f203;
	cvt.u16.u32 	%rs2, %r56;
	cvt.rzi.u32.f32 	%r57, %f204;
	cvt.u16.u32 	%rs3, %r57;
	shl.b32 	%r58, %r2, 2;
	not.b32 	%r59, %r1;
	add.s32 	%r60, %r18, %r59;
	and.b16  	%rs4, %rs1, 255;
	and.b16  	%rs5, %rs2, 255;
	and.b16  	%rs6, %rs3, 255;
	mov.b16 	%rs7, 255;
	sust.b.2d.v4.b8.trap 	[%rd3, {%r58, %r60}], {%rs4, %rs5, %rs6, %rs7};
$L__BB2_17:
	ret;

}
	// .globl	correlateWithTexShared
.visible .entry correlateWithTexShared(
	.param .u64 correlateWithTexShared_param_0,
	.param .u64 correlateWithTexShared_param_1,
	.param .u32 correlateWithTexShared_param_2,
	.param .u32 correlateWithTexShared_param_3,
	.param .u32 correlateWithTexShared_param_4,
	.param .u32 correlateWithTexShared_param_5
)
{
	.reg .pred 	%p<17>;
	.reg .b16 	%rs<8>;
	.reg .b32 	%r<78>;
	.reg .b32 	%f<210>;
	.reg .b64 	%rd<29>;
	// demoted variable
	.shared .align 16 .b8 _ZZ22correlateWithTexSharedE11sharedInput[48400];
	ld.param.u64 	%rd4, [correlateWithTexShared_param_0];
	ld.param.u64 	%rd5, [correlateWithTexShared_param_1];
	ld.param.u32 	%r34, [correlateWithTexShared_param_2];
	ld.param.u32 	%r35, [correlateWithTexShared_param_3];
	ld.param.u32 	%r32, [correlateWithTexShared_param_4];
	ld.param.u32 	%r33, [correlateWithTexShared_param_5];
	mov.u32 	%r1, %ntid.x;
	mov.u32 	%r36, %ctaid.x;
	mov.u32 	%r2, %tid.x;
	mad.lo.s32 	%r3, %r1, %r36, %r2;
	mov.u32 	%r4, %ntid.y;
	mov.u32 	%r37, %ctaid.y;
	mov.u32 	%r5, %tid.y;
	mad.lo.s32 	%r6, %r4, %r37, %r5;
	setp.ge.s32 	%p1, %r3, %r34;
	setp.ge.s32 	%p2, %r6, %r35;
	or.pred  	%p3, %p1, %p2;
	@%p3 bra 	$L__BB3_23;
	or.b32  	%r38, %r2, %r5;
	and.b32  	%r39, %r38, 992;
	setp.ne.s32 	%p4, %r39, 0;
	@%p4 bra 	$L__BB3_7;
	cvt.rn.f32.u32 	%f1, %r6;
	cvt.rn.f32.s32 	%f2, %r3;
	tex.2d.v4.f32.f32 	{%f49, %f50, %f51, %f52}, [%rd4, {%f1, %f2}];
	mov.u32 	%r40, _ZZ22correlateWithTexSharedE11sharedInput;
	mad.lo.s32 	%r7, %r5, 880, %r40;
	shl.b32 	%r41, %r2, 4;
	add.s32 	%r8, %r7, %r41;
	st.shared.v4.f32 	[%r8], {%f49, %f50, %f51, %f52};
	setp.ge.u32 	%p5, %r2, %r32;
	@%p5 bra 	$L__BB3_4;
	add.s32 	%r42, %r3, %r1;
	cvt.rn.f32.u32 	%f53, %r42;
	tex.2d.v4.f32.f32 	{%f54, %f55, %f56, %f57}, [%rd4, {%f1, %f53}];
	shl.b32 	%r43, %r1, 4;
	add.s32 	%r44, %r8, %r43;
	st.shared.v4.f32 	[%r44], {%f54, %f55, %f56, %f57};
$L__BB3_4:
	setp.ge.u32 	%p6, %r5, %r33;
	@%p6 bra 	$L__BB3_7;
	setp.ge.u32 	%p7, %r2, %r32;
	add.s32 	%r45, %r6, %r4;
	cvt.rn.f32.u32 	%f3, %r45;
	tex.2d.v4.f32.f32 	{%f58, %f59, %f60, %f61}, [%rd4, {%f3, %f2}];
	mad.lo.s32 	%r46, %r4, 880, %r7;
	add.s32 	%r9, %r46, %r41;
	st.shared.v4.f32 	[%r9], {%f58, %f59, %f60, %f61};
	@%p7 bra 	$L__BB3_7;
	add.s32 	%r48, %r3, %r1;
	cvt.rn.f32.u32 	%f62, %r48;
	tex.2d.v4.f32.f32 	{%f63, %f64, %f65, %f66}, [%rd4, {%f3, %f62}];
	shl.b32 	%r49, %r1, 4;
	add.s32 	%r50, %r9, %r49;
	st.shared.v4.f32 	[%r50], {%f63, %f64, %f65, %f66};
$L__BB3_7:
	bar.sync 	0;
	mov.f32 	%f207, 0f00000000;
	min.s32 	%r51, %r32, %r33;
	setp.lt.s32 	%p8, %r51, 1;
	mov.f32 	%f208, %f207;
	mov.f32 	%f209, %f207;
	@%p8 bra 	$L__BB3_22;
	and.b32  	%r10, %r33, 7;
	add.s32 	%r11, %r10, -1;
	and.b32  	%r12, %r33, 3;
	and.b32  	%r13, %r33, 2147483640;
	and.b32  	%r14, %r33, 1;
	neg.s32 	%r15, %r13;
	mov.u32 	%r53, _ZZ22correlateWithTexSharedE11sharedInput;
	mad.lo.s32 	%r54, %r5, 880, %r53;
	add.s32 	%r16, %r54, 3520;
	mov.f32 	%f206, 0f00000000;
	mov.b32 	%r72, 0;
	mov.u64 	%rd26, filterData;
	mov.f32 	%f205, %f206;
	mov.f32 	%f204, %f206;
$L__BB3_9:
	setp.lt.u32 	%p9, %r33, 8;
	mul.lo.s32 	%r18, %r72, %r33;
	add.s32 	%r19, %r72, %r2;
	mov.b32 	%r76, 0;
	@%p9 bra 	$L__BB3_12;
	mul.wide.u32 	%rd6, %r18, 4;
	add.s64 	%rd8, %rd26, %rd6;
	add.s64 	%rd28, %rd8, 16;
	shl.b32 	%r56, %r19, 4;
	add.s32 	%r73, %r16, %r56;
	mov.u32 	%r74, %r15;
$L__BB3_11:
	.pragma "nounroll";
	ld.const.f32 	%f70, [%rd28+-16];
	.pragma "used_bytes_mask 4095";
	ld.shared.v4.f32 	{%f71, %f72, %f73, %f74}, [%r73+-3520];
	fma.rn.f32 	%f75, %f70, %f71, %f204;
	fma.rn.f32 	%f76, %f70, %f72, %f205;
	fma.rn.f32 	%f77, %f70, %f73, %f206;
	ld.const.f32 	%f78, [%rd28+-12];
	.pragma "used_bytes_mask 4095";
	ld.shared.v4.f32 	{%f79, %f80, %f81, %f82}, [%r73+-2640];
	fma.rn.f32 	%f83, %f78, %f79, %f75;
	fma.rn.f32 	%f84, %f78, %f80, %f76;
	fma.rn.f32 	%f85, %f78, %f81, %f77;
	ld.const.f32 	%f86, [%rd28+-8];
	.pragma "used_bytes_mask 4095";
	ld.shared.v4.f32 	{%f87, %f88, %f89, %f90}, [%r73+-1760];
	fma.rn.f32 	%f91, %f86, %f87, %f83;
	fma.rn.f32 	%f92, %f86, %f88, %f84;
	fma.rn.f32 	%f93, %f86, %f89, %f85;
	ld.const.f32 	%f94, [%rd28+-4];
	.pragma "used_bytes_mask 4095";
	ld.shared.v4.f32 	{%f95, %f96, %f97, %f98}, [%r73+-880];
	fma.rn.f32 	%f99, %f94, %f95, %f91;
	fma.rn.f32 	%f100, %f94, %f96, %f92;
	fma.rn.f32 	%f101, %f94, %f97, %f93;
	ld.const.f32 	%f102, [%rd28];
	.pragma "used_bytes_mask 4095";
	ld.shared.v4.f32 	{%f103, %f104, %f105, %f106}, [%r73];
	fma.rn.f32 	%f107, %f102, %f103, %f99;
	fma.rn.f32 	%f108, %f102, %f104, %f100;
	fma.rn.f32 	%f109, %f102, %f105, %f101;
	ld.const.f32 	%f110, [%rd28+4];
	.pragma "used_bytes_mask 4095";
	ld.shared.v4.f32 	{%f111, %f112, %f113, %f114}, [%r73+880];
	fma.rn.f32 	%f115, %f110, %f111, %f107;
	fma.rn.f32 	%f116, %f110, %f112, %f108;
	fma.rn.f32 	%f117, %f110, %f113, %f109;
	ld.const.f32 	%f118, [%rd28+8];
	.pragma "used_bytes_mask 4095";
	ld.shared.v4.f32 	{%f119, %f120, %f121, %f122}, [%r73+1760];
	fma.rn.f32 	%f123, %f118, %f119, %f115;
	fma.rn.f32 	%f124, %f118, %f120, %f116;
	fma.rn.f32 	%f125, %f118, %f121, %f117;
	ld.const.f32 	%f126, [%rd28+12];
	.pragma "used_bytes_mask 4095";
	ld.shared.v4.f32 	{%f127, %f128, %f129, %f130}, [%r73+2640];
	fma.rn.f32 	%f204, %f126, %f127, %f123;
	fma.rn.f32 	%f205, %f126, %f128, %f124;
	fma.rn.f32 	%f206, %f126, %f129, %f125;
	add.s32 	%r74, %r74, 8;
	add.s64 	%rd28, %rd28, 32;
	add.s32 	%r73, %r73, 7040;
	setp.ne.s32 	%p10, %r74, 0;
	mov.u32 	%r76, %r13;
	@%p10 bra 	$L__BB3_11;
$L__BB3_12:
	setp.eq.s32 	%p11, %r10, 0;
	@%p11 bra 	$L__BB3_20;
	shl.b32 	%r57, %r19, 4;
	mov.u32 	%r58, _ZZ22correlateWithTexSharedE11sharedInput;
	add.s32 	%r26, %r58, %r57;
	setp.lt.u32 	%p12, %r11, 3;
	@%p12 bra 	$L__BB3_15;
	add.s32 	%r59, %r76, %r18;
	mul.wide.u32 	%rd9, %r59, 4;
	add.s64 	%rd11, %rd26, %rd9;
	ld.const.f32 	%f132, [%rd11];
	add.s32 	%r60, %r76, %r5;
	mad.lo.s32 	%r61, %r60, 880, %r26;
	.pragma "used_bytes_mask 4095";
	ld.shared.v4.f32 	{%f133, %f134, %f135, %f136}, [%r61];
	fma.rn.f32 	%f137, %f132, %f133, %f204;
	fma.rn.f32 	%f138, %f132, %f134, %f205;
	fma.rn.f32 	%f139, %f132, %f135, %f206;
	cvt.u64.u32 	%rd12, %r18;
	cvt.u64.u32 	%rd13, %r76;
	add.s64 	%rd14, %rd13, %rd12;
	shl.b64 	%rd15, %rd14, 2;
	add.s64 	%rd16, %rd26, %rd15;
	ld.const.f32 	%f140, [%rd16+4];
	.pragma "used_bytes_mask 4095";
	ld.shared.v4.f32 	{%f141, %f142, %f143, %f144}, [%r61+880];
	fma.rn.f32 	%f145, %f140, %f141, %f137;
	fma.rn.f32 	%f146, %f140, %f142, %f138;
	fma.rn.f32 	%f147, %f140, %f143, %f139;
	ld.const.f32 	%f148, [%rd16+8];
	.pragma "used_bytes_mask 4095";
	ld.shared.v4.f32 	{%f149, %f150, %f151, %f152}, [%r61+1760];
	fma.rn.f32 	%f153, %f148, %f149, %f145;
	fma.rn.f32 	%f154, %f148, %f150, %f146;
	fma.rn.f32 	%f155, %f148, %f151, %f147;
	ld.const.f32 	%f156, [%rd16+12];
	.pragma "used_bytes_mask 4095";
	ld.shared.v4.f32 	{%f157, %f158, %f159, %f160}, [%r61+2640];
	fma.rn.f32 	%f204, %f156, %f157, %f153;
	fma.rn.f32 	%f205, %f156, %f158, %f154;
	fma.rn.f32 	%f206, %f156, %f159, %f155;
	add.s32 	%r76, %r76, 4;
$L__BB3_15:
	setp.eq.s32 	%p13, %r12, 0;
	@%p13 bra 	$L__BB3_20;
	setp.eq.s32 	%p14, %r12, 1;
	@%p14 bra 	$L__BB3_18;
	add.s32 	%r62, %r76, %r18;
	mul.wide.u32 	%rd17, %r62, 4;
	add.s64 	%rd19, %rd26, %rd17;
	ld.const.f32 	%f162, [%rd19];
	add.s32 	%r63, %r76, %r5;
	mad.lo.s32 	%r64, %r63, 880, %r26;
	.pragma "used_bytes_mask 4095";
	ld.shared.v4.f32 	{%f163, %f164, %f165, %f166}, [%r64];
	fma.rn.f32 	%f167, %f162, %f163, %f204;
	fma.rn.f32 	%f168, %f162, %f164, %f205;
	fma.rn.f32 	%f169, %f162, %f165, %f206;
	cvt.u64.u32 	%rd20, %r18;
	cvt.u64.u32 	%rd21, %r76;
	add.s64 	%rd22, %rd21, %rd20;
	shl.b64 	%rd23, %rd22, 2;
	add.s64 	%rd24, %rd26, %rd23;
	ld.const.f32 	%f170, [%rd24+4];
	.pragma "used_bytes_mask 4095";
	ld.shared.v4.f32 	{%f171, %f172, %f173, %f174}, [%r64+880];
	fma.rn.f32 	%f204, %f170, %f171, %f167;
	fma.rn.f32 	%f205, %f170, %f172, %f168;
	fma.rn.f32 	%f206, %f170, %f173, %f169;
	add.s32 	%r76, %r76, 2;
$L__BB3_18:
	setp.eq.s32 	%p15, %r14, 0;
	@%p15 bra 	$L__BB3_20;
	add.s32 	%r65, %r76, %r18;
	mul.wide.u32 	%rd25, %r65, 4;
	add.s64 	%rd27, %rd26, %rd25;
	ld.const.f32 	%f175, [%rd27];
	add.s32 	%r66, %r76, %r5;
	mad.lo.s32 	%r67, %r66, 880, %r26;
	.pragma "used_bytes_mask 4095";
	ld.shared.v4.f32 	{%f176, %f177, %f178, %f179}, [%r67];
	fma.rn.f32 	%f204, %f175, %f176, %f204;
	fma.rn.f32 	%f205, %f175, %f177, %f205;
	fma.rn.f32 	%f206, %f175, %f178, %f206;
$L__BB3_20:
	add.s32 	%r72, %r72, 1;
	setp.ne.s32 	%p16, %r72, %r32;
	@%p16 bra 	$L__BB3_9;
	mul.f32 	%f207, %f204, 0f437F0000;
	mul.f32 	%f208, %f205, 0f437F0000;
	mul.f32 	%f209, %f206, 0f437F0000;
$L__BB3_22:
	cvt.rzi.u32.f32 	%r68, %f207;
	cvt.u16.u32 	%rs1, %r68;
	cvt.rzi.u32.f32 	%r69, %f208;
	cvt.u16.u32 	%rs2, %r69;
	cvt.rzi.u32.f32 	%r70, %f209;
	cvt.u16.u32 	%rs3, %r70;
	shl.b32 	%r71, %r6, 2;
	and.b16  	%rs4, %rs1, 255;
	and.b16  	%rs5, %rs2, 255;
	and.b16  	%rs6, %rs3, 255;
	mov.b16 	%rs7, 255;
	sust.b.2d.v4.b8.trap 	[%rd5, {%r71, %r3}], {%rs4, %rs5, %rs6, %rs7};
$L__BB3_23:
	ret;

}
	// .globl	correlateShared
.visible .entry correlateShared(
	.param .u64 .ptr .align 1 correlateShared_param_0,
	.param .u64 .ptr .align 1 correlateShared_param_1,
	.param .u32 correlateShared_param_2,
	.param .u32 correlateShared_param_3,
	.param .u32 correlateShared_param_4,
	.param .u32 correlateShared_param_5,
	.param .u32 correlateShared_param_6,
	.param .u32 correlateShared_param_7
)
{
	.reg .pred 	%p<20>;
	.reg .b16 	%rs<20>;
	.reg .b32 	%r<80>;
	.reg .b32 	%f<71>;
	.reg .b64 	%rd<41>;
	// demoted variable
	.shared .align 1 .b8 _ZZ15correlateSharedE11sharedInput[2304];
	ld.param.u64 	%rd6, [correlateShared_param_0];
	ld.param.u64 	%rd5, [correlateShared_param_1];
	ld.param.u32 	%r34, [correlateShared_param_2];
	ld.param.u32 	%r35, [correlateShared_param_3];
	ld.param.u32 	%r36, [correlateShared_param_4];
	ld.param.u32 	%r37, [correlateShared_param_5];
	ld.param.u32 	%r38, [correlateShared_param_6];
	ld.param.u32 	%r39, [correlateShared_param_7];
	cvta.to.global.u64 	%rd1, %rd6;
	mov.u32 	%r1, %ntid.x;
	mov.u32 	%r40, %ctaid.x;
	mov.u32 	%r2, %tid.x;
	mad.lo.s32 	%r3, %r1, %r40, %r2;
	mov.u32 	%r4, %ntid.y;
	mov.u32 	%r41, %ctaid.y;
	mul.lo.s32 	%r5, %r4, %r41;
	mov.u32 	%r6, %tid.y;
	add.s32 	%r7, %r5, %r6;
	setp.ge.s32 	%p1, %r3, %r38;
	setp.ge.s32 	%p2, %r7, %r39;
	or.pred  	%p3, %p1, %p2;
	@%p3 bra 	$L__BB4_23;
	or.b32  	%r42, %r2, %r6;
	and.b32  	%r43, %r42, 992;
	setp.ne.s32 	%p4, %r43, 0;
	@%p4 bra 	$L__BB4_7;
	mad.lo.s32 	%r8, %r35, %r3, %r7;
	cvt.s64.s32 	%rd7, %r8;
	add.s64 	%rd8, %rd1, %rd7;
	ld.global.u8 	%rs1, [%rd8];
	mov.u32 	%r44, _ZZ15correlateSharedE11sharedInput;
	mad.lo.s32 	%r45, %r2, 48, %r44;
	add.s32 	%r9, %r45, %r6;
	st.shared.u8 	[%r9], %rs1;
	setp.ge.u32 	%p5, %r2, %r36;
	mad.lo.s32 	%r10, %r1, 48, %r45;
	@%p5 bra 	$L__BB4_4;
	add.s32 	%r46, %r3, %r1;
	mad.lo.s32 	%r47, %r35, %r46, %r7;
	cvt.u64.u32 	%rd9, %r47;
	add.s64 	%rd10, %rd1, %rd9;
	ld.global.u8 	%rs2, [%rd10];
	add.s32 	%r48, %r10, %r6;
	st.shared.u8 	[%r48], %rs2;
$L__BB4_4:
	setp.ge.u32 	%p6, %r6, %r37;
	@%p6 bra 	$L__BB4_7;
	setp.ge.u32 	%p7, %r2, %r36;
	add.s32 	%r49, %r8, %r4;
	cvt.u64.u32 	%rd11, %r49;
	add.s64 	%rd12, %rd1, %rd11;
	ld.global.u8 	%rs3, [%rd12];
	add.s32 	%r50, %r9, %r4;
	st.shared.u8 	[%r50], %rs3;
	@%p7 bra 	$L__BB4_7;
	add.s32 	%r51, %r6, %r4;
	add.s32 	%r52, %r3, %r1;
	add.s32 	%r53, %r51, %r5;
	mad.lo.s32 	%r54, %r35, %r52, %r53;
	cvt.u64.u32 	%rd13, %r54;
	add.s64 	%rd14, %rd1, %rd13;
	ld.global.u8 	%rs4, [%rd14];
	add.s32 	%r55, %r10, %r51;
	st.shared.u8 	[%r55], %rs4;
$L__BB4_7:
	bar.sync 	0;
	setp.lt.s32 	%p8, %r36, 1;
	mov.f32 	%f69, 0f00000000;
	@%p8 bra 	$L__BB4_22;
	mul.lo.s32 	%r11, %r35, %r34;
	and.b32  	%r12, %r37, 7;
	add.s32 	%r13, %r12, -1;
	and.b32  	%r14, %r37, 3;
	and.b32  	%r15, %r37, 2147483640;
	and.b32  	%r16, %r37, 1;
	neg.s32 	%r17, %r15;
	mov.u32 	%r57, _ZZ15correlateSharedE11sharedInput;
	add.s32 	%r58, %r6, %r57;
	add.s32 	%r18, %r58, 3;
	mov.f32 	%f69, 0f00000000;
	mov.b32 	%r74, 0;
	mov.u64 	%rd35, filterData;
$L__BB4_9:
	setp.lt.s32 	%p9, %r37, 1;
	add.s32 	%r59, %r74, %r3;
	mad.lo.s32 	%r60, %r59, %r35, %r7;
	setp.ge.s32 	%p10, %r60, %r11;
	or.pred  	%p11, %p10, %p9;
	@%p11 bra 	$L__BB4_21;
	setp.lt.u32 	%p12, %r37, 8;
	add.s32 	%r20, %r74, %r2;
	mul.lo.s32 	%r21, %r74, %r37;
	mov.b32 	%r78, 0;
	@%p12 bra 	$L__BB4_13;
	mad.lo.s32 	%r75, %r20, 48, %r18;
	mul.wide.u32 	%rd15, %r21, 4;
	add.s64 	%rd17, %rd35, %rd15;
	add.s64 	%rd40, %rd17, 16;
	mov.u32 	%r76, %r17;
$L__BB4_12:
	.pragma "nounroll";
	ld.shared.u8 	%rs5, [%r75+-3];
	cvt.rn.f32.u16 	%f18, %rs5;
	ld.const.f32 	%f19, [%rd40+-16];
	fma.rn.f32 	%f20, %f19, %f18, %f69;
	ld.shared.u8 	%rs6, [%r75+-2];
	cvt.rn.f32.u16 	%f21, %rs6;
	ld.const.f32 	%f22, [%rd40+-12];
	fma.rn.f32 	%f23, %f22, %f21, %f20;
	ld.shared.u8 	%rs7, [%r75+-1];
	cvt.rn.f32.u16 	%f24, %rs7;
	ld.const.f32 	%f25, [%rd40+-8];
	fma.rn.f32 	%f26, %f25, %f24, %f23;
	ld.shared.u8 	%rs8, [%r75];
	cvt.rn.f32.u16 	%f27, %rs8;
	ld.const.f32 	%f28, [%rd40+-4];
	fma.rn.f32 	%f29, %f28, %f27, %f26;
	ld.shared.u8 	%rs9, [%r75+1];
	cvt.rn.f32.u16 	%f30, %rs9;
	ld.const.f32 	%f31, [%rd40];
	fma.rn.f32 	%f32, %f31, %f30, %f29;
	ld.shared.u8 	%rs10, [%r75+2];
	cvt.rn.f32.u16 	%f33, %rs10;
	ld.const.f32 	%f34, [%rd40+4];
	fma.rn.f32 	%f35, %f34, %f33, %f32;
	ld.shared.u8 	%rs11, [%r75+3];
	cvt.rn.f32.u16 	%f36, %rs11;
	ld.const.f32 	%f37, [%rd40+8];
	fma.rn.f32 	%f38, %f37, %f36, %f35;
	ld.shared.u8 	%rs12, [%r75+4];
	cvt.rn.f32.u16 	%f39, %rs12;
	ld.const.f32 	%f40, [%rd40+12];
	fma.rn.f32 	%f69, %f40, %f39, %f38;
	add.s32 	%r76, %r76, 8;
	add.s32 	%r75, %r75, 8;
	add.s64 	%rd40, %rd40, 32;
	setp.ne.s32 	%p13, %r76, 0;
	mov.u32 	%r78, %r15;
	@%p13 bra 	$L__BB4_12;
$L__BB4_13:
	setp.eq.s32 	%p14, %r12, 0;
	@%p14 bra 	$L__BB4_21;
	mov.u32 	%r62, _ZZ15correlateSharedE11sharedInput;
	mad.lo.s32 	%r28, %r20, 48, %r62;
	setp.lt.u32 	%p15, %r13, 3;
	@%p15 bra 	$L__BB4_16;
	add.s32 	%r63, %r78, %r6;
	add.s32 	%r64, %r28, %r63;
	ld.shared.u8 	%rs13, [%r64];
	cvt.rn.f32.u16 	%f42, %rs13;
	add.s32 	%r65, %r78, %r21;
	mul.wide.u32 	%rd18, %r65, 4;
	add.s64 	%rd20, %rd35, %rd18;
	ld.const.f32 	%f43, [%rd20];
	fma.rn.f32 	%f44, %f43, %f42, %f69;
	ld.shared.u8 	%rs14, [%r64+1];
	cvt.rn.f32.u16 	%f45, %rs14;
	cvt.u64.u32 	%rd21, %r21;
	cvt.u64.u32 	%rd22, %r78;
	add.s64 	%rd23, %rd22, %rd21;
	shl.b64 	%rd24, %rd23, 2;
	add.s64 	%rd25, %rd35, %rd24;
	ld.const.f32 	%f46, [%rd25+4];
	fma.rn.f32 	%f47, %f46, %f45, %f44;
	ld.shared.u8 	%rs15, [%r64+2];
	cvt.rn.f32.u16 	%f48, %rs15;
	ld.const.f32 	%f49, [%rd25+8];
	fma.rn.f32 	%f50, %f49, %f48, %f47;
	ld.shared.u8 	%rs16, [%r64+3];
	cvt.rn.f32.u16 	%f51, %rs16;
	ld.const.f32 	%f52, [%rd25+12];
	fma.rn.f32 	%f69, %f52, %f51, %f50;
	add.s32 	%r78, %r78, 4;
$L__BB4_16:
	setp.eq.s32 	%p16, %r14, 0;
	@%p16 bra 	$L__BB4_21;
	setp.eq.s32 	%p17, %r14, 1;
	@%p17 bra 	$L__BB4_19;
	add.s32 	%r66, %r78, %r6;
	add.s32 	%r67, %r28, %r66;
	ld.shared.u8 	%rs17, [%r67];
	cvt.rn.f32.u16 	%f54, %rs17;
	add.s32 	%r68, %r78, %r21;
	mul.wide.u32 	%rd26, %r68, 4;
	add.s64 	%rd28, %rd35, %rd26;
	ld.const.f32 	%f55, [%rd28];
	fma.rn.f32 	%f56, %f55, %f54, %f69;
	ld.shared.u8 	%rs18, [%r67+1];
	cvt.rn.f32.u16 	%f57, %rs18;
	cvt.u64.u32 	%rd29, %r21;
	cvt.u64.u32 	%rd30, %r78;
	add.s64 	%rd31, %rd30, %rd29;
	shl.b64 	%rd32, %rd31, 2;
	add.s64 	%rd33, %rd35, %rd32;
	ld.const.f32 	%f58, [%rd33+4];
	fma.rn.f32 	%f69, %f58, %f57, %f56;
	add.s32 	%r78, %r78, 2;
$L__BB4_19:
	setp.eq.s32 	%p18, %r16, 0;
	@%p18 bra 	$L__BB4_21;
	add.s32 	%r69, %r78, %r6;
	add.s32 	%r70, %r28, %r69;
	ld.shared.u8 	%rs19, [%r70];
	cvt.rn.f32.u16 	%f59, %rs19;
	add.s32 	%r71, %r78, %r21;
	mul.wide.u32 	%rd34, %r71, 4;
	add.s64 	%rd36, %rd35, %rd34;
	ld.const.f32 	%f60, [%rd36];
	fma.rn.f32 	%f69, %f60, %f59, %f69;
$L__BB4_21:
	add.s32 	%r74, %r74, 1;
	setp.ne.s32 	%p19, %r74, %r36;
	@%p19 bra 	$L__BB4_9;
$L__BB4_22:
	cvt.rzi.u32.f32 	%r72, %f69;
	mad.lo.s32 	%r73, %r35, %r3, %r7;
	cvt.s64.s32 	%rd37, %r73;
	cvta.to.global.u64 	%rd38, %rd5;
	add.s64 	%rd39, %rd38, %rd37;
	st.global.u8 	[%rd39], %r72;
$L__BB4_23:
	ret;

}


// ===== COMPILED SASS (sm_100) =====

	.target	sm_100

	.elftype	@"ET_EXEC"


//--------------------- .note.nv.tkinfo           --------------------------
	.section	.note.nv.tkinfo,"",@"SHT_NOTE"
	.sectionflags	@"SHF_NOTE_NV_TKINFO"
	.tkinfo
        /*0018*/ 	.word	0x00000002
        /*0030*/ 	.string	""
        /*0030*/ 	.string	"ptxas"
        /*0030*/ 	.string	"Cuda compilation tools, release 13.0, V13.0.88"
        /*0030*/ 	.string	"Build cuda_13.0.r13.0/compiler.36424714_0"
        /*0030*/ 	.string	"-arch sm_100 -m 64 "



//--------------------- .note.nv.cuinfo           --------------------------
	.section	.note.nv.cuinfo,"",@"SHT_NOTE"
	.sectionflags	@"SHF_NOTE_NV_CUINFO"
        /*0018*/ 	.short	0x0002
        /*001a*/ 	.short	0x0064
        /*001c*/ 	.short	0x0082
	.zero		2


//--------------------- .nv.info                  --------------------------
	.section	.nv.info,"",@"SHT_CUDA_INFO"
	.align	4


	//----- nvinfo : EIATTR_REGCOUNT
	.align		4
        /*0000*/ 	.byte	0x04, 0x2f
        /*0002*/ 	.short	(.L_2 - .L_1)
	.align		4
.L_1:
        /*0004*/ 	.word	index@(writeToSurface)
        /*0008*/ 	.word	0x0000000a


	//----- nvinfo : EIATTR_FRAME_SIZE
	.align		4
.L_2:
        /*000c*/ 	.byte	0x04, 0x11
        /*000e*/ 	.short	(.L_4 - .L_3)
	.align		4
.L_3:
        /*0010*/ 	.word	index@(writeToSurface)
        /*0014*/ 	.word	0x00000000


	//----- nvinfo : EIATTR_REGCOUNT
	.align		4
.L_4:
        /*0018*/ 	.byte	0x04, 0x2f
        /*001a*/ 	.short	(.L_6 - .L_5)
	.align		4
.L_5:
        /*001c*/ 	.word	index@(interleaveRGB)
        /*0020*/ 	.word	0x0000000e


	//----- nvinfo : EIATTR_FRAME_SIZE
	.align		4
.L_6:
        /*0024*/ 	.byte	0x04, 0x11
        /*0026*/ 	.short	(.L_8 - .L_7)
	.align		4
.L_7:
        /*0028*/ 	.word	index@(interleaveRGB)
        /*002c*/ 	.word	0x00000000


	//----- nvinfo : EIATTR_REGCOUNT
	.align		4
.L_8:
        /*0030*/ 	.byte	0x04, 0x2f
        /*0032*/ 	.short	(.L_10 - .L_9)
	.align		4
.L_9:
        /*0034*/ 	.word	index@(correlateWithTex)
        /*0038*/ 	.word	0x00000020


	//----- nvinfo : EIATTR_FRAME_SIZE
	.align		4
.L_10:
        /*003c*/ 	.byte	0x04, 0x11
        /*003e*/ 	.short	(.L_12 - .L_11)
	.align		4
.L_11:
        /*0040*/ 	.word	index@(correlateWithTex)
        /*0044*/ 	.word	0x00000000


	//----- nvinfo : EIATTR_REGCOUNT
	.align		4
.L_12:
        /*0048*/ 	.byte	0x04, 0x2f
        /*004a*/ 	.short	(.L_14 - .L_13)
	.align		4
.L_13:
        /*004c*/ 	.word	index@(correlateWithTexShared)
        /*0050*/ 	.word	0x00000021


	//----- nvinfo : EIATTR_FRAME_SIZE
	.align		4
.L_14:
        /*0054*/ 	.byte	0x04, 0x11
        /*0056*/ 	.short	(.L_16 - .L_15)
	.align		4
.L_15:
        /*0058*/ 	.word	index@(correlateWithTexShared)
        /*005c*/ 	.word	0x00000000


	//----- nvinfo : EIATTR_REGCOUNT
	.align		4
.L_16:
        /*0060*/ 	.byte	0x04, 0x2f
        /*0062*/ 	.short	(.L_18 - .L_17)
	.align		4
.L_17:
        /*0064*/ 	.word	index@(correlateShared)
        /*0068*/ 	.word	0x0000001c


	//----- nvinfo : EIATTR_FRAME_SIZE
	.align		4
.L_18:
        /*006c*/ 	.byte	0x04, 0x11
        /*006e*/ 	.short	(.L_20 - .L_19)
	.align		4
.L_19:
        /*0070*/ 	.word	index@(correlateShared)
        /*0074*/ 	.word	0x00000000


	//----- nvinfo : EIATTR_MIN_STACK_SIZE
	.align		4
.L_20:
        /*0078*/ 	.byte	0x04, 0x12
        /*007a*/ 	.short	(.L_22 - .L_21)
	.align		4
.L_21:
        /*007c*/ 	.word	index@(correlateShared)
        /*0080*/ 	.word	0x00000000


	//----- nvinfo : EIATTR_MIN_STACK_SIZE
	.align		4
.L_22:
        /*0084*/ 	.byte	0x04, 0x12
        /*0086*/ 	.short	(.L_24 - .L_23)
	.align		4
.L_23:
        /*0088*/ 	.word	index@(correlateWithTexShared)
        /*008c*/ 	.word	0x00000000


	//----- nvinfo : EIATTR_MIN_STACK_SIZE
	.align		4
.L_24:
        /*0090*/ 	.byte	0x04, 0x12
        /*0092*/ 	.short	(.L_26 - .L_25)
	.align		4
.L_25:
        /*0094*/ 	.word	index@(correlateWithTex)
        /*0098*/ 	.word	0x00000000


	//----- nvinfo : EIATTR_MIN_STACK_SIZE
	.align		4
.L_26:
        /*009c*/ 	.byte	0x04, 0x12
        /*009e*/ 	.short	(.L_28 - .L_27)
	.align		4
.L_27:
        /*00a0*/ 	.word	index@(interleaveRGB)
        /*00a4*/ 	.word	0x00000000


	//----- nvinfo : EIATTR_MIN_STACK_SIZE
	.align		4
.L_28:
        /*00a8*/ 	.byte	0x04, 0x12
        /*00aa*/ 	.short	(.L_30 - .L_29)
	.align		4
.L_29:
        /*00ac*/ 	.word	index@(writeToSurface)
        /*00b0*/ 	.word	0x00000000
.L_30:


//--------------------- .nv.compat                --------------------------
	.section	.nv.compat,"",@"SHT_CUDA_COMPAT_INFO"
	.align	4
        /*0000*/ 	.byte	0x02, 0x09, 0x00, 0x00, 0x02, 0x02, 0x02, 0x00, 0x02, 0x05, 0x05, 0x00, 0x03, 0x07, 0x01, 0x01
        /*0010*/ 	.byte	0x02, 0x03, 0x00, 0x00, 0x02, 0x06, 0x01, 0x00, 0x04, 0x0b, 0x08, 0x00, 0x09, 0x00, 0x00, 0x00
        /*0020*/ 	.byte	0x00, 0x00, 0x00, 0x00


//--------------------- .nv.info.correlateShared  --------------------------
	.section	.nv.info.correlateShared,"",@"SHT_CUDA_INFO"
	.sectionflags	@""
	.align	4


	//----- nvinfo : EIATTR_CUDA_API_VERSION
	.align		4
        /*0000*/ 	.byte	0x04, 0x37
        /*0002*/ 	.short	(.L_32 - .L_31)
.L_31:
        /*0004*/ 	.word	0x00000082


	//----- nvinfo : EIATTR_KPARAM_INFO
	.align		4
.L_32:
        /*0008*/ 	.byte	0x04, 0x17
        /*000a*/ 	.short	(.L_34 - .L_33)
.L_33:
        /*000c*/ 	.word	0x00000000
        /*0010*/ 	.short	0x0007
        /*0012*/ 	.short	0x0024
        /*0014*/ 	.byte	0x00, 0xf0, 0x11, 0x00


	//----- nvinfo : EIATTR_KPARAM_INFO
	.align		4
.L_34:
        /*0018*/ 	.byte	0x04, 0x17
        /*001a*/ 	.short	(.L_36 - .L_35)
.L_35:
        /*001c*/ 	.word	0x00000000
        /*0020*/ 	.short	0x0006
        /*0022*/ 	.short	0x0020
        /*0024*/ 	.byte	0x00, 0xf0, 0x11, 0x00


	//----- nvinfo : EIATTR_KPARAM_INFO
	.align		4
.L_36:
        /*0028*/ 	.byte	0x04, 0x17
        /*002a*/ 	.short	(.L_38 - .L_37)
.L_37:
        /*002c*/ 	.word	0x00000000
        /*0030*/ 	.short	0x0005
        /*0032*/ 	.short	0x001c
        /*0034*/ 	.byte	0x00, 0xf0, 0x11, 0x00


	//----- nvinfo : EIATTR_KPARAM_INFO
	.align		4
.L_38:
        /*0038*/ 	.byte	0x04, 0x17
        /*003a*/ 	.short	(.L_40 - .L_39)
.L_39:
        /*003c*/ 	.word	0x00000000
        /*0040*/ 	.short	0x0004
        /*0042*/ 	.short	0x0018
        /*0044*/ 	.byte	0x00, 0xf0, 0x11, 0x00


	//----- nvinfo : EIATTR_KPARAM_INFO
	.align		4
.L_40:
        /*0048*/ 	.byte	0x04, 0x17
        /*004a*/ 	.short	(.L_42 - .L_41)
.L_41:
        /*004c*/ 	.word	0x00000000
        /*0050*/ 	.short	0x0003
        /*0052*/ 	.short	0x0014
        /*0054*/ 	.byte	0x00, 0xf0, 0x11, 0x00


	//----- nvinfo : EIATTR_KPARAM_INFO
	.align		4
.L_42:
        /*0058*/ 	.byte	0x04, 0x17
        /*005a*/ 	.short	(.L_44 - .L_43)
.L_43:
        /*005c*/ 	.word	0x00000000
        /*0060*/ 	.short	0x0002
        /*0062*/ 	.short	0x0010
        /*0064*/ 	.byte	0x00, 0xf0, 0x11, 0x00


	//----- nvinfo : EIATTR_KPARAM_INFO
	.align		4
.L_44:
        /*0068*/ 	.byte	0x04, 0x17
        /*006a*/ 	.short	(.L_46 - .L_45)
.L_45:
        /*006c*/ 	.word	0x00000000
        /*0070*/ 	.short	0x0001
        /*0072*/ 	.short	0x0008
        /*0074*/ 	.byte	0x00, 0xf5, 0x21, 0x00


	//----- nvinfo : EIATTR_KPARAM_INFO
	.align		4
.L_46:
        /*0078*/ 	.byte	0x04, 0x17
        /*007a*/ 	.short	(.L_48 - .L_47)
.L_47:
        /*007c*/ 	.word	0x00000000
        /*0080*/ 	.short	0x0000
        /*0082*/ 	.short	0x0000
        /*0084*/ 	.byte	0x00, 0xf5, 0x21, 0x00


	//----- nvinfo : EIATTR_SPARSE_MMA_MASK
	.align		4
.L_48:
        /*0088*/ 	.byte	0x03, 0x50
        /*008a*/ 	.short	0x0000


	//----- nvinfo : EIATTR_MAXREG_COUNT
	.align		4
        /*008c*/ 	.byte	0x03, 0x1b
        /*008e*/ 	.short	0x00ff


	//----- nvinfo : EIATTR_NUM_BARRIERS
	.align		4
        /*0090*/ 	.byte	0x02, 0x4c
        /*0092*/ 	.byte	0x01
	.zero		1


	//----- nvinfo : EIATTR_MERCURY_ISA_VERSION
	.align		4
        /*0094*/ 	.byte	0x03, 0x5f
        /*0096*/ 	.short	0x0101


	//----- nvinfo : EIATTR_VRC_CTA_INIT_COUNT
	.align		4
        /*0098*/ 	.byte	0x02, 0x4a
	.zero		1
	.zero		1


	//----- nvinfo : EIATTR_EXIT_INSTR_OFFSETS
	.align		4
        /*009c*/ 	.byte	0x04, 0x1c
        /*009e*/ 	.short	(.L_50 - .L_49)


	//   ....[0]....
.L_49:
        /*00a0*/ 	.word	0x000000d0


	//   ....[1]....
        /*00a4*/ 	.word	0x00000c90


	//----- nvinfo : EIATTR_CRS_STACK_SIZE
	.align		4
.L_50:
        /*00a8*/ 	.byte	0x04, 0x1e
        /*00aa*/ 	.short	(.L_52 - .L_51)
.L_51:
        /*00ac*/ 	.word	0x00000000


	//----- nvinfo : EIATTR_CBANK_PARAM_SIZE
	.align		4
.L_52:
        /*00b0*/ 	.byte	0x03, 0x19
        /*00b2*/ 	.short	0x0028


	//----- nvinfo : EIATTR_PARAM_CBANK
	.align		4
        /*00b4*/ 	.byte	0x04, 0x0a
        /*00b6*/ 	.short	(.L_54 - .L_53)
	.align		4
.L_53:
        /*00b8*/ 	.word	index@(.nv.constant0.correlateShared)
        /*00bc*/ 	.short	0x0380
        /*00be*/ 	.short	0x0028


	//----- nvinfo : EIATTR_SW_WAR
	.align		4
.L_54:
        /*00c0*/ 	.byte	0x04, 0x36
        /*00c2*/ 	.short	(.L_56 - .L_55)
.L_55:
        /*00c4*/ 	.word	0x00000008
.L_56:


//--------------------- .nv.info.correlateWithTexShared --------------------------
	.section	.nv.info.correlateWithTexShared,"",@"SHT_CUDA_INFO"
	.sectionflags	@""
	.align	4


	//----- nvinfo : EIATTR_CUDA_API_VERSION
	.align		4
        /*0000*/ 	.byte	0x04, 0x37
        /*0002*/ 	.short	(.L_58 - .L_57)
.L_57:
        /*0004*/ 	.word	0x00000082


	//----- nvinfo : EIATTR_KPARAM_INFO
	.align		4
.L_58:
        /*0008*/ 	.byte	0x04, 0x17
        /*000a*/ 	.short	(.L_60 - .L_59)
.L_59:
        /*000c*/ 	.word	0x00000000
        /*0010*/ 	.short	0x0005
        /*0012*/ 	.short	0x001c
        /*0014*/ 	.byte	0x00, 0xf0, 0x11, 0x00


	//----- nvinfo : EIATTR_KPARAM_INFO
	.align		4
.L_60:
        /*0018*/ 	.byte	0x04, 0x17
        /*001a*/ 	.short	(.L_62 - .L_61)
.L_61:
        /*001c*/ 	.word	0x00000000
        /*0020*/ 	.short	0x0004
        /*0022*/ 	.short	0x0018
        /*0024*/ 	.byte	0x00, 0xf0, 0x11, 0x00


	//----- nvinfo : EIATTR_KPARAM_INFO
	.align		4
.L_62:
        /*0028*/ 	.byte	0x04, 0x17
        /*002a*/ 	.short	(.L_64 - .L_63)
.L_63:
        /*002c*/ 	.word	0x00000000
        /*0030*/ 	.short	0x0003
        /*0032*/ 	.short	0x0014
        /*0034*/ 	.byte	0x00, 0xf0, 0x11, 0x00


	//----- nvinfo : EIATTR_KPARAM_INFO
	.align		4
.L_64:
        /*0038*/ 	.byte	0x04, 0x17
        /*003a*/ 	.short	(.L_66 - .L_65)
.L_65:
        /*003c*/ 	.word	0x00000000
        /*0040*/ 	.short	0x0002
        /*0042*/ 	.short	0x0010
        /*0044*/ 	.byte	0x00, 0xf0, 0x11, 0x00


	//----- nvinfo : EIATTR_KPARAM_INFO
	.align		4
.L_66:
        /*0048*/ 	.byte	0x04, 0x17
        /*004a*/ 	.short	(.L_68 - .L_67)
.L_67:
        /*004c*/ 	.word	0x00000000
        /*0050*/ 	.short	0x0001
        /*0052*/ 	.short	0x0008
        /*0054*/ 	.byte	0x00, 0xf0, 0x21, 0x00


	//----- nvinfo : EIATTR_KPARAM_INFO
	.align		4
.L_68:
        /*0058*/ 	.byte	0x04, 0x17
        /*005a*/ 	.short	(.L_70 - .L_69)
.L_69:
        /*005c*/ 	.word	0x00000000
        /*0060*/ 	.short	0x0000
        /*0062*/ 	.short	0x0000
        /*0064*/ 	.byte	0x00, 0xf0, 0x21, 0x00


	//----- nvinfo : EIATTR_SPARSE_MMA_MASK
	.align		4
.L_70:
        /*0068*/ 	.byte	0x03, 0x50
        /*006a*/ 	.short	0x0000


	//----- nvinfo : EIATTR_MAXREG_COUNT
	.align		4
        /*006c*/ 	.byte	0x03, 0x1b
        /*006e*/ 	.short	0x00ff


	//----- nvinfo : EIATTR_NUM_BARRIERS
	.align		4
        /*0070*/ 	.byte	0x02, 0x4c
        /*0072*/ 	.byte	0x01
	.zero		1


	//----- nvinfo : EIATTR_MERCURY_ISA_VERSION
	.align		4
        /*0074*/ 	.byte	0x03, 0x5f
        /*0076*/ 	.short	0x0101


	//----- nvinfo : EIATTR_UNUSED_LOAD_BYTE_OFFSET
	.align		4
        /*0078*/ 	.byte	0x04, 0x44
        /*007a*/ 	.short	(.L_72 - .L_71)


	//   ....[0]....
.L_71:
        /*007c*/ 	.word	0x00000580
        /*0080*/ 	.word	0x00000fff


	//   ....[1]....
        /*0084*/ 	.word	0x000005a0
        /*0088*/ 	.word	0x00000fff


	//   ....[2]....
        /*008c*/ 	.word	0x000005c0
        /*0090*/ 	.word	0x00000fff


	//   ....[3]....
        /*0094*/ 	.word	0x000005e0
        /*0098*/ 	.word	0x00000fff


	//   ....[4]....
        /*009c*/ 	.word	0x00000600
        /*00a0*/ 	.word	0x00000fff


	//   ....[5]....
        /*00a4*/ 	.word	0x00000680
        /*00a8*/ 	.word	0x00000fff


	//   ....[6]....
        /*00ac*/ 	.word	0x000006d0
        /*00b0*/ 	.word	0x00000fff


	//   ....[7]....
        /*00b4*/ 	.word	0x00000720
        /*00b8*/ 	.word	0x00000fff


	//   ....[8]....
        /*00bc*/ 	.word	0x00000940
        /*00c0*/ 	.word	0x00000fff


	//   ....[9]....
        /*00c4*/ 	.word	0x00000960
        /*00c8*/ 	.word	0x00000fff


	//   ....[10]....
        /*00cc*/ 	.word	0x00000970
        /*00d0*/ 	.word	0x00000fff


	//   ....[11]....
        /*00d4*/ 	.word	0x00000990
        /*00d8*/ 	.word	0x00000fff


	//   ....[12]....
        /*00dc*/ 	.word	0x00000b30
        /*00e0*/ 	.word	0x00000fff


	//   ....[13]....
        /*00e4*/ 	.word	0x00000b50
        /*00e8*/ 	.word	0x00000fff


	//   ....[14]....
        /*00ec*/ 	.word	0x00000c30
        /*00f0*/ 	.word	0x00000fff


	//----- nvinfo : EIATTR_VRC_CTA_INIT_COUNT
	.align		4
.L_72:
        /*00f4*/ 	.byte	0x02, 0x4a
	.zero		1
	.zero		1


	//----- nvinfo : EIATTR_EXIT_INSTR_OFFSETS
	.align		4
        /*00f8*/ 	.byte	0x04, 0x1c
        /*00fa*/ 	.short	(.L_74 - .L_73)


	//   ....[0]....
.L_73:
        /*00fc*/ 	.word	0x000000c0


	//   ....[1]....
        /*0100*/ 	.word	0x00000d70


	//----- nvinfo : EIATTR_CRS_STACK_SIZE
	.align		4
.L_74:
        /*0104*/ 	.byte	0x04, 0x1e
        /*0106*/ 	.short	(.L_76 - .L_75)
.L_75:
        /*0108*/ 	.word	0x00000000


	//----- nvinfo : EIATTR_CBANK_PARAM_SIZE
	.align		4
.L_76:
        /*010c*/ 	.byte	0x03, 0x19
        /*010e*/ 	.short	0x0020


	//----- nvinfo : EIATTR_PARAM_CBANK
	.align		4
        /*0110*/ 	.byte	0x04, 0x0a
        /*0112*/ 	.short	(.L_78 - .L_77)
	.align		4
.L_77:
        /*0114*/ 	.word	index@(.nv.constant0.correlateWithTexShared)
        /*0118*/ 	.short	0x0380
        /*011a*/ 	.short	0x0020


	//----- nvinfo : EIATTR_SW_WAR
	.align		4
.L_78:
        /*011c*/ 	.byte	0x04, 0x36
        /*011e*/ 	.short	(.L_80 - .L_79)
.L_79:
        /*0120*/ 	.word	0x00000008
.L_80:


//--------------------- .nv.info.correlateWithTex --------------------------
	.section	.nv.info.correlateWithTex,"",@"SHT_CUDA_INFO"
	.sectionflags	@""
	.align	4


	//----- nvinfo : EIATTR_CUDA_API_VERSION
	.align		4
        /*0000*/ 	.byte	0x04, 0x37
        /*0002*/ 	.short	(.L_82 - .L_81)
.L_81:
        /*0004*/ 	.word	0x00000082


	//----- nvinfo : EIATTR_KPARAM_INFO
	.align		4
.L_82:
        /*0008*/ 	.byte	0x04, 0x17
        /*000a*/ 	.short	(.L_84 - .L_83)
.L_83:
        /*000c*/ 	.word	0x00000000
        /*0010*/ 	.short	0x0009
        /*0012*/ 	.short	0x0030
        /*0014*/ 	.byte	0x00, 0xf0, 0x11, 0x00


	//----- nvinfo : EIATTR_KPARAM_INFO
	.align		4
.L_84:
        /*0018*/ 	.byte	0x04, 0x17
        /*001a*/ 	.short	(.L_86 - .L_85)
.L_85:
        /*001c*/ 	.word	0x00000000
        /*0020*/ 	.short	0x0008
        /*0022*/ 	.short	0x002c
        /*0024*/ 	.byte	0x00, 0xf0, 0x11, 0x00


	//----- nvinfo : EIATTR_KPARAM_INFO
	.align		4
.L_86:
        /*0028*/ 	.byte	0x04, 0x17
        /*002a*/ 	.short	(.L_88 - .L_87)
.L_87:
        /*002c*/ 	.word	0x00000000
        /*0030*/ 	.short	0x0007
        /*0032*/ 	.short	0x0028
        /*0034*/ 	.byte	0x00, 0xf0, 0x11, 0x00


	//----- nvinfo : EIATTR_KPARAM_INFO
	.align		4
.L_88:
        /*0038*/ 	.byte	0x04, 0x17
        /*003a*/ 	.short	(.L_90 - .L_89)
.L_89:
        /*003c*/ 	.word	0x00000000
        /*0040*/ 	.short	0x0006
        /*0042*/ 	.short	0x0024
        /*0044*/ 	.byte	0x00, 0xf0, 0x11, 0x00


	//----- nvinfo : EIATTR_KPARAM_INFO
	.align		4
.L_90:
        /*0048*/ 	.byte	0x04, 0x17
        /*004a*/ 	.short	(.L_92 - .L_91)
.L_91:
        /*004c*/ 	.word	0x00000000
        /*0050*/ 	.short	0x0005
        /*0052*/ 	.short	0x0020
        /*0054*/ 	.byte	0x00, 0xf0, 0x11, 0x00


	//----- nvinfo : EIATTR_KPARAM_INFO
	.align		4
.L_92:
        /*0058*/ 	.byte	0x04, 0x17
        /*005a*/ 	.short	(.L_94 - .L_93)
.L_93:
        /*005c*/ 	.word	0x00000000
        /*0060*/ 	.short	0x0004
        /*0062*/ 	.short	0x001c
        /*0064*/ 	.byte	0x00, 0xf0, 0x11, 0x00


	//----- nvinfo : EIATTR_KPARAM_INFO
	.align		4
.L_94:
        /*0068*/ 	.byte	0x04, 0x17
        /*006a*/ 	.short	(.L_96 - .L_95)
.L_95:
        /*006c*/ 	.word	0x00000000
        /*0070*/ 	.short	0x0003
        /*0072*/ 	.short	0x0018
        /*0074*/ 	.byte	0x00, 0xf0, 0x11, 0x00


	//----- nvinfo : EIATTR_KPARAM_INFO
	.align		4
.L_96:
        /*0078*/ 	.byte	0x04, 0x17
        /*007a*/ 	.short	(.L_98 - .L_97)
.L_97:
        /*007c*/ 	.word	0x00000000
        /*0080*/ 	.short	0x0002
        /*0082*/ 	.short	0x0010
        /*0084*/ 	.byte	0x00, 0xf0, 0x21, 0x00


	//----- nvinfo : EIATTR_KPARAM_INFO
	.align		4
.L_98:
        /*0088*/ 	.byte	0x04, 0x17
        /*008a*/ 	.short	(.L_100 - .L_99)
.L_99:
        /*008c*/ 	.word	0x00000000
        /*0090*/ 	.short	0x0001
        /*0092*/ 	.short	0x0008
        /*0094*/ 	.byte	0x00, 0xf5, 0x21, 0x00


	//----- nvinfo : EIATTR_KPARAM_INFO
	.align		4
.L_100:
        /*0098*/ 	.byte	0x04, 0x17
        /*009a*/ 	.short	(.L_102 - .L_101)
.L_101:
        /*009c*/ 	.word	0x00000000
        /*00a0*/ 	.short	0x0000
        /*00a2*/ 	.short	0x0000
        /*00a4*/ 	.byte	0x00, 0xf0, 0x21, 0x00


	//----- nvinfo : EIATTR_SPARSE_MMA_MASK
	.align		4
.L_102:
        /*00a8*/ 	.byte	0x03, 0x50
        /*00aa*/ 	.short	0x0000


	//----- nvinfo : EIATTR_MAXREG_COUNT
	.align		4
        /*00ac*/ 	.byte	0x03, 0x1b
        /*00ae*/ 	.short	0x00ff


	//----- nvinfo : EIATTR_MERCURY_ISA_VERSION
	.align		4
        /*00b0*/ 	.byte	0x03, 0x5f
        /*00b2*/ 	.short	0x0101


	//----- nvinfo : EIATTR_VRC_CTA_INIT_COUNT
	.align		4
        /*00b4*/ 	.byte	0x02, 0x4a
	.zero		1
	.zero		1


	//----- nvinfo : EIATTR_EXIT_INSTR_OFFSETS
	.align		4
        /*00b8*/ 	.byte	0x04, 0x1c
        /*00ba*/ 	.short	(.L_104 - .L_103)


	//   ....[0]....
.L_103:
        /*00bc*/ 	.word	0x000000c0


	//   ....[1]....
        /*00c0*/ 	.word	0x00000f10


	//----- nvinfo : EIATTR_CBANK_PARAM_SIZE
	.align		4
.L_104:
        /*00c4*/ 	.byte	0x03, 0x19
        /*00c6*/ 	.short	0x0034


	//----- nvinfo : EIATTR_PARAM_CBANK
	.align		4
        /*00c8*/ 	.byte	0x04, 0x0a
        /*00ca*/ 	.short	(.L_106 - .L_105)
	.align		4
.L_105:
        /*00cc*/ 	.word	index@(.nv.constant0.correlateWithTex)
        /*00d0*/ 	.short	0x0380
        /*00d2*/ 	.short	0x0034


	//----- nvinfo : EIATTR_SW_WAR
	.align		4
.L_106:
        /*00d4*/ 	.byte	0x04, 0x36
        /*00d6*/ 	.short	(.L_108 - .L_107)
.L_107:
        /*00d8*/ 	.word	0x00000008
.L_108:


//--------------------- .nv.info.interleaveRGB    --------------------------
	.section	.nv.info.interleaveRGB,"",@"SHT_CUDA_INFO"
	.sectionflags	@""
	.align	4


	//----- nvinfo : EIATTR_CUDA_API_VERSION
	.align		4
        /*0000*/ 	.byte	0x04, 0x37
        /*0002*/ 	.short	(.L_110 - .L_109)
.L_109:
        /*0004*/ 	.word	0x00000082


	//----- nvinfo : EIATTR_KPARAM_INFO
	.align		4
.L_110:
        /*0008*/ 	.byte	0x04, 0x17
        /*000a*/ 	.short	(.L_112 - .L_111)
.L_111:
        /*000c*/ 	.word	0x00000000
        /*0010*/ 	.short	0x0005
        /*0012*/ 	.short	0x0020
        /*0014*/ 	.byte	0x00, 0xf5, 0x21, 0x00


	//----- nvinfo : EIATTR_KPARAM_INFO
	.align		4
.L_112:
        /*0018*/ 	.byte	0x04, 0x17
        /*001a*/ 	.short	(.L_114 - .L_113)
.L_113:
        /*001c*/ 	.word	0x00000000
        /*0020*/ 	.short	0x0004
        /*0022*/ 	.short	0x0018
        /*0024*/ 	.byte	0x00, 0xf5, 0x21, 0x00


	//----- nvinfo : EIATTR_KPARAM_INFO
	.align		4
.L_114:
        /*0028*/ 	.byte	0x04, 0x17
        /*002a*/ 	.short	(.L_116 - .L_115)
.L_115:
        /*002c*/ 	.word	0x00000000
        /*0030*/ 	.short	0x0003
        /*0032*/ 	.short	0x0010
        /*0034*/ 	.byte	0x00, 0xf5, 0x21, 0x00


	//----- nvinfo : EIATTR_KPARAM_INFO
	.align		4
.L_116:
        /*0038*/ 	.byte	0x04, 0x17
        /*003a*/ 	.short	(.L_118 - .L_117)
.L_117:
        /*003c*/ 	.word	0x00000000
        /*0040*/ 	.short	0x0002
        /*0042*/ 	.short	0x000c
        /*0044*/ 	.byte	0x00, 0xf0, 0x11, 0x00


	//----- nvinfo : EIATTR_KPARAM_INFO
	.align		4
.L_118:
        /*0048*/ 	.byte	0x04, 0x17
        /*004a*/ 	.short	(.L_120 - .L_119)
.L_119:
        /*004c*/ 	.word	0x00000000
        /*0050*/ 	.short	0x0001
        /*0052*/ 	.short	0x0008
        /*0054*/ 	.byte	0x00, 0xf0, 0x11, 0x00


	//----- nvinfo : EIATTR_KPARAM_INFO
	.align		4
.L_120:
        /*0058*/ 	.byte	0x04, 0x17
        /*005a*/ 	.short	(.L_122 - .L_121)
.L_121:
        /*005c*/ 	.word	0x00000000
        /*0060*/ 	.short	0x0000
        /*0062*/ 	.short	0x0000
        /*0064*/ 	.byte	0x00, 0xf0, 0x21, 0x00


	//----- nvinfo : EIATTR_SPARSE_MMA_MASK
	.align		4
.L_122:
        /*0068*/ 	.byte	0x03, 0x50
        /*006a*/ 	.short	0x0000


	//----- nvinfo : EIATTR_MAXREG_COUNT
	.align		4
        /*006c*/ 	.byte	0x03, 0x1b
        /*006e*/ 	.short	0x00ff


	//----- nvinfo : EIATTR_MERCURY_ISA_VERSION
	.align		4
        /*0070*/ 	.byte	0x03, 0x5f
        /*0072*/ 	.short	0x0101


	//----- nvinfo : EIATTR_VRC_CTA_INIT_COUNT
	.align		4
        /*0074*/ 	.byte	0x02, 0x4a
	.zero		1
	.zero		1


	//----- nvinfo : EIATTR_EXIT_INSTR_OFFSETS
	.align		4
        /*0078*/ 	.byte	0x04, 0x1c
        /*007a*/ 	.short	(.L_124 - .L_123)


	//   ....[0]....
.L_123:
        /*007c*/ 	.word	0x000000c0


	//   ....[1]....
        /*0080*/ 	.word	0x00000230


	//----- nvinfo : EIATTR_CBANK_PARAM_SIZE
	.align		4
.L_124:
        /*0084*/ 	.byte	0x03, 0x19
        /*0086*/ 	.short	0x0028


	//----- nvinfo : EIATTR_PARAM_CBANK
	.align		4
        /*0088*/ 	.byte	0x04, 0x0a
        /*008a*/ 	.short	(.L_126 - .L_125)
	.align		4
.L_125:
        /*008c*/ 	.word	index@(.nv.constant0.interleaveRGB)
        /*0090*/ 	.short	0x0380
        /*0092*/ 	.short	0x0028


	//----- nvinfo : EIATTR_SW_WAR
	.align		4
.L_126:
        /*0094*/ 	.byte	0x04, 0x36
        /*0096*/ 	.short	(.L_128 - .L_127)
.L_127:
        /*0098*/ 	.word	0x00000008
.L_128:


//--------------------- .nv.info.writeToSurface   --------------------------
	.section	.nv.info.writeToSurface,"",@"SHT_CUDA_INFO"
	.sectionflags	@""
	.align	4


	//----- nvinfo : EIATTR_CUDA_API_VERSION
	.align		4
        /*0000*/ 	.byte	0x04, 0x37
        /*0002*/ 	.short	(.L_130 - .L_129)
.L_129:
        /*0004*/ 	.word	0x00000082


	//----- nvinfo : EIATTR_KPARAM_INFO
	.align		4
.L_130:
        /*0008*/ 	.byte	0x04, 0x17
        /*000a*/ 	.short	(.L_132 - .L_131)
.L_131:
        /*000c*/ 	.word	0x00000000
        /*0010*/ 	.short	0x0005
        /*0012*/ 	.short	0x0012
        /*0014*/ 	.byte	0x00, 0xf0, 0x05, 0x00


	//----- nvinfo : EIATTR_KPARAM_INFO
	.align		4
.L_132:
        /*0018*/ 	.byte	0x04, 0x17
        /*001a*/ 	.short	(.L_134 - .L_133)
.L_133:
        /*001c*/ 	.word	0x00000000
        /*0020*/ 	.short	0x0004
        /*0022*/ 	.short	0x0011
        /*0024*/ 	.byte	0x00, 0xf0, 0x05, 0x00


	//----- nvinfo : EIATTR_KPARAM_INFO
	.align		4
.L_134:
        /*0028*/ 	.byte	0x04, 0x17
        /*002a*/ 	.short	(.L_136 - .L_135)
.L_135:
        /*002c*/ 	.word	0x00000000
        /*0030*/ 	.short	0x0003
        /*0032*/ 	.short	0x0010
        /*0034*/ 	.byte	0x00, 0xf0, 0x05, 0x00


	//----- nvinfo : EIATTR_KPARAM_INFO
	.align		4
.L_136:
        /*0038*/ 	.byte	0x04, 0x17
        /*003a*/ 	.short	(.L_138 - .L_137)
.L_137:
        /*003c*/ 	.word	0x00000000
        /*0040*/ 	.short	0x0002
        /*0042*/ 	.short	0x000c
        /*0044*/ 	.byte	0x00, 0xf0, 0x11, 0x00


	//----- nvinfo : EIATTR_KPARAM_INFO
	.align		4
.L_138:
        /*0048*/ 	.byte	0x04, 0x17
        /*004a*/ 	.short	(.L_140 - .L_139)
.L_139:
        /*004c*/ 	.word	0x00000000
        /*0050*/ 	.short	0x0001
        /*0052*/ 	.short	0x0008
        /*0054*/ 	.byte	0x00, 0xf0, 0x11, 0x00


	//----- nvinfo : EIATTR_KPARAM_INFO
	.align		4
.L_140:
        /*0058*/ 	.byte	0x04, 0x17
        /*005a*/ 	.short	(.L_142 - .L_141)
.L_141:
        /*005c*/ 	.word	0x00000000
        /*0060*/ 	.short	0x0000
        /*0062*/ 	.short	0x0000
        /*0064*/ 	.byte	0x00, 0xf0, 0x21, 0x00


	//----- nvinfo : EIATTR_SPARSE_MMA_MASK
	.align		4
.L_142:
        /*0068*/ 	.byte	0x03, 0x50
        /*006a*/ 	.short	0x0000


	//----- nvinfo : EIATTR_MAXREG_COUNT
	.align		4
        /*006c*/ 	.byte	0x03, 0x1b
        /*006e*/ 	.short	0x00ff


	//----- nvinfo : EIATTR_MERCURY_ISA_VERSION
	.align		4
        /*0070*/ 	.byte	0x03, 0x5f
        /*0072*/ 	.short	0x0101


	//----- nvinfo : EIATTR_VRC_CTA_INIT_COUNT
	.align		4
        /*0074*/ 	.byte	0x02, 0x4a
	.zero		1
	.zero		1


	//----- nvinfo : EIATTR_EXIT_INSTR_OFFSETS
	.align		4
        /*0078*/ 	.byte	0x04, 0x1c
        /*007a*/ 	.short	(.L_144 - .L_143)


	//   ....[0]....
.L_143:
        /*007c*/ 	.word	0x000000c0


	//   ....[1]....
        /*0080*/ 	.word	0x000001c0


	//----- nvinfo : EIATTR_CBANK_PARAM_SIZE
	.align		4
.L_144:
        /*0084*/ 	.byte	0x03, 0x19
        /*0086*/ 	.short	0x0013


	//----- nvinfo : EIATTR_PARAM_CBANK
	.align		4
        /*0088*/ 	.byte	0x04, 0x0a
        /*008a*/ 	.short	(.L_146 - .L_145)
	.align		4
.L_145:
        /*008c*/ 	.word	index@(.nv.constant0.writeToSurface)
        /*0090*/ 	.short	0x0380
        /*0092*/ 	.short	0x0013


	//----- nvinfo : EIATTR_SW_WAR
	.align		4
.L_146:
        /*0094*/ 	.byte	0x04, 0x36
        /*0096*/ 	.short	(.L_148 - .L_147)
.L_147:
        /*0098*/ 	.word	0x00000008
.L_148:


//--------------------- .nv.callgraph             --------------------------
	.section	.nv.callgraph,"",@"SHT_CUDA_CALLGRAPH"
	.align	4
	.sectionentsize	8
	.align		4
        /*0000*/ 	.word	0x00000000
	.align		4
        /*0004*/ 	.word	0xffffffff
	.align		4
        /*0008*/ 	.word	0x00000000
	.align		4
        /*000c*/ 	.word	0xfffffffe
	.align		4
        /*0010*/ 	.word	0x00000000
	.align		4
        /*0014*/ 	.word	0xfffffffd
	.align		4
        /*0018*/ 	.word	0x00000000
	.align		4
        /*001c*/ 	.word	0xfffffffc


//--------------------- .nv.constant3             --------------------------
	.section	.nv.constant3,"a",@progbits
	.align	4
.nv.constant3:
	.type		filterData,@object
	.size		filterData,(.L_0 - filterData)
filterData:
	.zero		16384
.L_0:


//--------------------- .text.correlateShared     --------------------------
	.section	.text.correlateShared,"ax",@progbits
	.align	128
        .global         correlateShared
        .type           correlateShared,@function
        .size           correlateShared,(.L_x_31 - correlateShared)
        .other          correlateShared,@"STO_CUDA_ENTRY STV_DEFAULT"
correlateShared:
.text.correlateShared:
[----:B------:R-:W-:Y:S01]  /*0000*/  LDC R1, c[0x0][0x37c] ;  /* 0x0000df00ff017b82 */ /* 0x000fe20000000800 */
[----:B------:R-:W0:Y:S07]  /*0010*/  S2R R0, SR_TID.Y ;  /* 0x0000000000007919 */ /* 0x000e2e0000002200 */
[----:B------:R-:W1:Y:S01]  /*0020*/  S2UR UR4, SR_CTAID.Y ;  /* 0x00000000000479c3 */ /* 0x000e620000002600 */
[----:B------:R-:W2:Y:S01]  /*0030*/  LDCU.64 UR8, c[0x0][0x3a0] ;  /* 0x00007400ff0877ac */ /* 0x000ea20008000a00 */
[----:B------:R-:W3:Y:S06]  /*0040*/  S2R R3, SR_TID.X ;  /* 0x0000000000037919 */ /* 0x000eec0000002100 */
[----:B------:R-:W3:Y:S01]  /*0050*/  LDC R14, c[0x0][0x360] ;  /* 0x0000d800ff0e7b82 */ /* 0x000ee20000000800 */
[----:B------:R-:W1:Y:S07]  /*0060*/  LDCU UR6, c[0x0][0x364] ;  /* 0x00006c80ff0677ac */ /* 0x000e6e0008000800 */
[----:B------:R-:W3:Y:S01]  /*0070*/  S2UR UR5, SR_CTAID.X ;  /* 0x00000000000579c3 */ /* 0x000ee20000002500 */
[----:B-1----:R-:W-:-:S06]  /*0080*/  UIMAD UR4, UR6, UR4, URZ ;  /* 0x00000004060472a4 */ /* 0x002fcc000f8e02ff */
[----:B0-----:R-:W-:-:S05]  /*0090*/  VIADD R2, R0, UR4 ;  /* 0x0000000400027c36 */ /* 0x001fca0008000000 */
[----:B--2---:R-:W-:Y:S01]  /*00a0*/  ISETP.GE.AND P0, PT, R2, UR9, PT ;  /* 0x0000000902007c0c */ /* 0x004fe2000bf06270 */
[----:B---3--:R-:W-:-:S05]  /*00b0*/  IMAD R5, R14, UR5, R3 ;  /* 0x000000050e057c24 */ /* 0x008fca000f8e0203 */
[----:B------:R-:W-:-:S13]  /*00c0*/  ISETP.GE.OR P0, PT, R5, UR8, P0 ;  /* 0x0000000805007c0c */ /* 0x000fda0008706670 */
[----:B------:R-:W-:Y:S05]  /*00d0*/  @P0 EXIT ;  /* 0x000000000000094d */ /* 0x000fea0003800000 */
[----:B------:R-:W-:Y:S01]  /*00e0*/  LOP3.LUT P0, RZ, R3, 0x3e0, R0, 0xc8, !PT ;  /* 0x000003e003ff7812 */ /* 0x000fe2000780c800 */
[----:B------:R-:W0:Y:S01]  /*00f0*/  LDCU.64 UR12, c[0x0][0x358] ;  /* 0x00006b00ff0c77ac */ /* 0x000e220008000a00 */
[----:B------:R-:W-:Y:S11]  /*0100*/  BSSY.RECONVERGENT B0, `(.L_x_0) ;  /* 0x0000029000007945 */ /* 0x000ff60003800200 */
[----:B------:R-:W-:Y:S05]  /*0110*/  @P0 BRA `(.L_x_1) ;  /* 0x00000000009c0947 */ /* 0x000fea0003800000 */
[----:B------:R-:W1:Y:S01]  /*0120*/  LDCU UR5, c[0x0][0x398] ;  /* 0x00007300ff0577ac */ /* 0x000e620008000800 */
[----:B------:R-:W2:Y:S08]  /*0130*/  LDC R19, c[0x0][0x394] ;  /* 0x0000e500ff137b82 */ /* 0x000eb00000000800 */
[----:B------:R-:W3:Y:S01]  /*0140*/  LDC.64 R6, c[0x0][0x380] ;  /* 0x0000e000ff067b82 */ /* 0x000ee20000000a00 */
[----:B-1----:R-:W-:Y:S01]  /*0150*/  ISETP.GE.U32.AND P0, PT, R3, UR5, PT ;  /* 0x0000000503007c0c */ /* 0x002fe2000bf06070 */
[----:B------:R-:W1:Y:S01]  /*0160*/  S2R R13, SR_CgaCtaId ;  /* 0x00000000000d7919 */ /* 0x000e620000008800 */
[----:B------:R-:W-:Y:S01]  /*0170*/  MOV R12, 0x400 ;  /* 0x00000400000c7802 */ /* 0x000fe20000000f00 */
[----:B------:R-:W4:Y:S01]  /*0180*/  LDCU UR5, c[0x0][0x39c] ;  /* 0x00007380ff0577ac */ /* 0x000f220008000800 */
[----:B--2---:R-:W-:-:S09]  /*0190*/  IMAD R4, R5, R19, R2 ;  /* 0x0000001305047224 */ /* 0x004fd200078e0202 */
[----:B------:R-:W-:Y:S01]  /*01a0*/  @!P0 IMAD.IADD R9, R5, 0x1, R14 ;  /* 0x0000000105098824 */ /* 0x000fe200078e020e */
[----:B---3--:R-:W-:-:S03]  /*01b0*/  IADD3 R8, P1, PT, R4, R6, RZ ;  /* 0x0000000604087210 */ /* 0x008fc60007f3e0ff */
[----:B------:R-:W-:-:S05]  /*01c0*/  @!P0 IMAD R9, R9, R19, R2 ;  /* 0x0000001309098224 */ /* 0x000fca00078e0202 */
[----:B------:R-:W-:Y:S02]  /*01d0*/  @!P0 IADD3 R10, P2, PT, R9, R6, RZ ;  /* 0x00000006090a8210 */ /* 0x000fe40007f5e0ff */
[----:B------:R-:W-:-:S03]  /*01e0*/  LEA.HI.X.SX32 R9, R4, R7, 0x1, P1 ;  /* 0x0000000704097211 */ /* 0x000fc600008f0eff */
[----:B------:R-:W-:Y:S02]  /*01f0*/  @!P0 IMAD.X R11, RZ, RZ, R7, P2 ;  /* 0x000000ffff0b8224 */ /* 0x000fe400010e0607 */
[----:B0-----:R-:W2:Y:S04]  /*0200*/  LDG.E.U8 R8, desc[UR12][R8.64] ;  /* 0x0000000c08087981 */ /* 0x001ea8000c1e1100 */
[----:B------:R-:W3:Y:S01]  /*0210*/  @!P0 LDG.E.U8 R10, desc[UR12][R10.64] ;  /* 0x0000000c0a0a8981 */ /* 0x000ee2000c1e1100 */
[----:B-1----:R-:W-:Y:S02]  /*0220*/  LEA R12, R13, R12, 0x18 ;  /* 0x0000000c0d0c7211 */ /* 0x002fe400078ec0ff */
[----:B----4-:R-:W-:-:S03]  /*0230*/  ISETP.GE.U32.AND P1, PT, R0, UR5, PT ;  /* 0x0000000500007c0c */ /* 0x010fc6000bf26070 */
[----:B------:R-:W-:-:S04]  /*0240*/  IMAD R13, R3, 0x30, R12 ;  /* 0x00000030030d7824 */ /* 0x000fc800078e020c */
[----:B------:R-:W-:Y:S01]  /*0250*/  IMAD R15, R14, 0x30, R13 ;  /* 0x000000300e0f7824 */ /* 0x000fe200078e020d */
[----:B------:R-:W-:-:S03]  /*0260*/  IADD3 R13, PT, PT, R13, R0, RZ ;  /* 0x000000000d0d7210 */ /* 0x000fc60007ffe0ff */
[----:B------:R-:W-:Y:S02]  /*0270*/  @!P0 IMAD.IADD R17, R15, 0x1, R0 ;  /* 0x000000010f118824 */ /* 0x000fe400078e0200 */
[----:B--2---:R1:W-:Y:S04]  /*0280*/  STS.U8 [R13], R8 ;  /* 0x000000080d007388 */ /* 0x0043e80000000000 */
[----:B---3--:R1:W-:Y:S01]  /*0290*/  @!P0 STS.U8 [R17], R10 ;  /* 0x0000000a11008388 */ /* 0x0083e20000000000 */
[----:B------:R-:W-:Y:S05]  /*02a0*/  @P1 BRA `(.L_x_1) ;  /* 0x0000000000381947 */ /* 0x000fea0003800000 */
[----:B-1----:R-:W-:Y:S01]  /*02b0*/  @!P0 VIADD R10, R0, UR6 ;  /* 0x00000006000a8c36 */ /* 0x002fe20008000000 */
[----:B------:R-:W-:Y:S01]  /*02c0*/  @!P0 IADD3 R11, PT, PT, R5, R14, RZ ;  /* 0x0000000e050b8210 */ /* 0x000fe20007ffe0ff */
[----:B------:R-:W-:Y:S02]  /*02d0*/  VIADD R9, R4, UR6 ;  /* 0x0000000604097c36 */ /* 0x000fe40008000000 */
[----:B------:R-:W-:-:S04]  /*02e0*/  @!P0 VIADD R8, R10, UR4 ;  /* 0x000000040a088c36 */ /* 0x000fc80008000000 */
[----:B------:R-:W-:Y:S01]  /*02f0*/  @!P0 IMAD R11, R11, R19, R8 ;  /* 0x000000130b0b8224 */ /* 0x000fe200078e0208 */
[----:B------:R-:W-:-:S04]  /*0300*/  IADD3 R8, P1, PT, R9, R6, RZ ;  /* 0x0000000609087210 */ /* 0x000fc80007f3e0ff */
[----:B------:R-:W-:Y:S02]  /*0310*/  @!P0 IADD3 R6, P2, PT, R11, R6, RZ ;  /* 0x000000060b068210 */ /* 0x000fe40007f5e0ff */
[----:B------:R-:W-:-:S03]  /*0320*/  IADD3.X R9, PT, PT, RZ, R7, RZ, P1, !PT ;  /* 0x00000007ff097210 */ /* 0x000fc60000ffe4ff */
[----:B------:R-:W-:Y:S02]  /*0330*/  @!P0 IMAD.X R7, RZ, RZ, R7, P2 ;  /* 0x000000ffff078224 */ /* 0x000fe400010e0607 */
[----:B------:R-:W2:Y:S04]  /*0340*/  LDG.E.U8 R8, desc[UR12][R8.64] ;  /* 0x0000000c08087981 */ /* 0x000ea8000c1e1100 */
[----:B------:R-:W3:Y:S01]  /*0350*/  @!P0 LDG.E.U8 R6, desc[UR12][R6.64] ;  /* 0x0000000c06068981 */ /* 0x000ee2000c1e1100 */
[----:B------:R-:W-:-:S03]  /*0360*/  @!P0 IMAD.IADD R15, R15, 0x1, R10 ;  /* 0x000000010f0f8824 */ /* 0x000fc600078e020a */
[----:B--2---:R2:W-:Y:S04]  /*0370*/  STS.U8 [R13+UR6], R8 ;  /* 0x000000080d007988 */ /* 0x0045e80008000006 */
[----:B---3--:R2:W-:Y:S02]  /*0380*/  @!P0 STS.U8 [R15], R6 ;  /* 0x000000060f008388 */ /* 0x0085e40000000000 */
.L_x_1:
[----:B0-----:R-:W-:Y:S05]  /*0390*/  BSYNC.RECONVERGENT B0 ;  /* 0x0000000000007941 */ /* 0x001fea0003800200 */
.L_x_0:
[----:B------:R-:W0:Y:S01]  /*03a0*/  LDCU UR4, c[0x0][0x398] ;  /* 0x00007300ff0477ac */ /* 0x000e220008000800 */
[----:B------:R-:W-:Y:S01]  /*03b0*/  HFMA2 R19, -RZ, RZ, 0, 0 ;  /* 0x00000000ff137431 */ /* 0x000fe200000001ff */
[----:B0-----:R-:W-:Y:S01]  /*03c0*/  UISETP.GE.AND UP0, UPT, UR4, 0x1, UPT ;  /* 0x000000010400788c */ /* 0x001fe2000bf06270 */
[----:B------:R-:W-:Y:S08]  /*03d0*/  BAR.SYNC.DEFER_BLOCKING 0x0 ;  /* 0x0000000000007b1d */ /* 0x000ff00000010000 */
[----:B------:R-:W-:Y:S05]  /*03e0*/  BRA.U !UP0, `(.L_x_2) ;  /* 0x00000009080c7547 */ /* 0x000fea000b800000 */
[----:B------:R-:W0:Y:S01]  /*03f0*/  S2R R7, SR_CgaCtaId ;  /* 0x0000000000077919 */ /* 0x000e220000008800 */
[----:B------:R-:W3:Y:S01]  /*0400*/  LDCU UR4, c[0x0][0x39c] ;  /* 0x00007380ff0477ac */ /* 0x000ee20008000800 */
[----:B------:R-:W-:Y:S01]  /*0410*/  MOV R4, 0x400 ;  /* 0x0000040000047802 */ /* 0x000fe20000000f00 */
[----:B------:R-:W-:Y:S01]  /*0420*/  IMAD.MOV.U32 R19, RZ, RZ, RZ ;  /* 0x000000ffff137224 */ /* 0x000fe200078e00ff */
[----:B------:R-:W4:Y:S01]  /*0430*/  LDCU.64 UR6, c[0x0][0x390] ;  /* 0x00007200ff0677ac */ /* 0x000f220008000a00 */
[----:B---3--:R-:W-:Y:S02]  /*0440*/  ULOP3.LUT UR9, UR4, 0x7, URZ, 0xc0, !UPT ;  /* 0x0000000704097892 */ /* 0x008fe4000f8ec0ff */
[----:B------:R-:W-:Y:S02]  /*0450*/  ULOP3.LUT UR10, UR4, 0x3, URZ, 0xc0, !UPT ;  /* 0x00000003040a7892 */ /* 0x000fe4000f8ec0ff */
[----:B----4-:R-:W-:Y:S02]  /*0460*/  UIMAD UR6, UR7, UR6, URZ ;  /* 0x00000006070672a4 */ /* 0x010fe4000f8e02ff */
[----:B------:R-:W-:-:S02]  /*0470*/  ULOP3.LUT UR7, UR4, 0x7ffffff8, URZ, 0xc0, !UPT ;  /* 0x7ffffff804077892 */ /* 0x000fc4000f8ec0ff */
[----:B------:R-:W-:Y:S02]  /*0480*/  UIADD3 UR4, UPT, UPT, UR9, -0x1, URZ ;  /* 0xffffffff09047890 */ /* 0x000fe4000fffe0ff */
[----:B------:R-:W-:Y:S02]  /*0490*/  UIADD3 UR8, UPT, UPT, -UR7, URZ, URZ ;  /* 0x000000ff07087290 */ /* 0x000fe4000fffe1ff */
[----:B------:R-:W-:Y:S01]  /*04a0*/  UISETP.GE.U32.AND UP0, UPT, UR4, 0x3, UPT ;  /* 0x000000030400788c */ /* 0x000fe2000bf06070 */
[----:B0-----:R-:W-:Y:S02]  /*04b0*/  LEA R7, R7, R4, 0x18 ;  /* 0x0000000407077211 */ /* 0x001fe400078ec0ff */
[----:B------:R-:W-:Y:S02]  /*04c0*/  UMOV UR4, URZ ;  /* 0x000000ff00047c82 */ /* 0x000fe40008000000 */
[----:B------:R-:W-:-:S07]  /*04d0*/  IADD3 R4, PT, PT, R0, 0x3, R7 ;  /* 0x0000000300047810 */ /* 0x000fce0007ffe007 */
.L_x_9:
[----:B------:R-:W0:Y:S01]  /*04e0*/  LDC R22, c[0x0][0x39c] ;  /* 0x0000e700ff167b82 */ /* 0x000e220000000800 */
[----:B------:R-:W3:Y:S01]  /*04f0*/  LDCU UR5, c[0x0][0x394] ;  /* 0x00007280ff0577ac */ /* 0x000ee20008000800 */
[----:B------:R-:W-:Y:S01]  /*0500*/  VIADD R7, R5, UR4 ;  /* 0x0000000405077c36 */ /* 0x000fe20008000000 */
[----:B------:R-:W-:Y:S03]  /*0510*/  BSSY.RECONVERGENT B0, `(.L_x_3) ;  /* 0x000006c000007945 */ /* 0x000fe60003800200 */
[----:B---3--:R-:W-:Y:S01]  /*0520*/  IMAD R7, R7, UR5, R2 ;  /* 0x0000000507077c24 */ /* 0x008fe2000f8e0202 */
[----:B0-----:R-:W-:-:S04]  /*0530*/  ISETP.GE.AND P0, PT, R22, 0x1, PT ;  /* 0x000000011600780c */ /* 0x001fc80003f06270 */
[----:B------:R-:W-:-:S13]  /*0540*/  ISETP.GE.OR P0, PT, R7, UR6, !P0 ;  /* 0x0000000607007c0c */ /* 0x000fda000c706670 */
[----:B------:R-:W-:Y:S05]  /*0550*/  @P0 BRA `(.L_x_4) ;  /* 0x00000004009c0947 */ /* 0x000fea0003800000 */
[C---:B------:R-:W-:Y:S01]  /*0560*/  ISETP.GE.U32.AND P0, PT, R22.reuse, 0x8, PT ;  /* 0x000000081600780c */ /* 0x040fe20003f06070 */
[----:B------:R-:W-:Y:S01]  /*0570*/  UMOV UR5, URZ ;  /* 0x000000ff00057c82 */ /* 0x000fe20008000000 */
[----:B------:R-:W-:Y:S01]  /*0580*/  IADD3 R9, PT, PT, R3, UR4, RZ ;  /* 0x0000000403097c10 */ /* 0x000fe2000fffe0ff */
[----:B--2---:R-:W-:-:S10]  /*0590*/  IMAD R6, R22, UR4, RZ ;  /* 0x0000000416067c24 */ /* 0x004fd4000f8e02ff */
[----:B------:R-:W-:Y:S05]  /*05a0*/  @!P0 BRA `(.L_x_5) ;  /* 0x0000000000a88947 */ /* 0x000fea0003800000 */
[----:B------:R-:W-:Y:S01]  /*05b0*/  IMAD.MOV.U32 R7, RZ, RZ, 0x10 ;  /* 0x00000010ff077424 */ /* 0x000fe200078e00ff */
[----:B------:R-:W-:Y:S01]  /*05c0*/  UMOV UR5, UR8 ;  /* 0x0000000800057c82 */ /* 0x000fe20008000000 */
[----:B-1----:R-:W-:Y:S02]  /*05d0*/  IMAD R8, R9, 0x30, R4 ;  /* 0x0000003009087824 */ /* 0x002fe400078e0204 */
[----:B------:R-:W-:-:S07]  /*05e0*/  IMAD R7, R6, 0x4, R7 ;  /* 0x0000000406077824 */ /* 0x000fce00078e0207 */
.L_x_6:
[----:B------:R-:W0:Y:S01]  /*05f0*/  LDS.U8 R17, [R8+-0x3] ;  /* 0xfffffd0008117984 */ /* 0x000e220000000000 */
[----:B------:R-:W1:Y:S01]  /*0600*/  LDC R21, c[0x3][R7+-0x10] ;  /* 0x00fffc0007157b82 */ /* 0x000e620000000800 */
[----:B------:R-:W-:Y:S02]  /*0610*/  UIADD3 UR5, UPT, UPT, UR5, 0x8, URZ ;  /* 0x0000000805057890 */ /* 0x000fe4000fffe0ff */
[----:B------:R-:W2:Y:S02]  /*0620*/  LDS.U8 R23, [R8+-0x2] ;  /* 0xfffffe0008177984 */ /* 0x000ea40000000000 */
[----:B------:R-:W-:Y:S02]  /*0630*/  UISETP.NE.AND UP1, UPT, UR5, URZ, UPT ;  /* 0x000000ff0500728c */ /* 0x000fe4000bf25270 */
[----:B------:R-:W3:Y:S01]  /*0640*/  LDS.U8 R18, [R8+-0x1] ;  /* 0xffffff0008127984 */ /* 0x000ee20000000000 */
[----:B------:R-:W4:Y:S03]  /*0650*/  LDC R25, c[0x3][R7+-0xc] ;  /* 0x00fffd0007197b82 */ /* 0x000f260000000800 */
[----:B------:R-:W5:Y:S04]  /*0660*/  LDS.U8 R10, [R8] ;  /* 0x00000000080a7984 */ /* 0x000f680000000000 */
[----:B------:R-:W5:Y:S01]  /*0670*/  LDS.U8 R12, [R8+0x1] ;  /* 0x00000100080c7984 */ /* 0x000f620000000000 */
[----:B------:R-:W5:Y:S03]  /*0680*/  LDC R15, c[0x3][R7+-0x8] ;  /* 0x00fffe00070f7b82 */ /* 0x000f660000000800 */
[----:B------:R-:W5:Y:S04]  /*0690*/  LDS.U8 R11, [R8+0x2] ;  /* 0x00000200080b7984 */ /* 0x000f680000000000 */
[----:B------:R-:W5:Y:S01]  /*06a0*/  LDS.U8 R13, [R8+0x3] ;  /* 0x00000300080d7984 */ /* 0x000f620000000000 */
[----:B------:R-:W5:Y:S03]  /*06b0*/  LDC R16, c[0x3][R7+-0x4] ;  /* 0x00ffff0007107b82 */ /* 0x000f660000000800 */
[----:B------:R0:W5:Y:S02]  /*06c0*/  LDS.U8 R14, [R8+0x4] ;  /* 0x00000400080e7984 */ /* 0x0001640000000000 */
[----:B0-----:R-:W-:Y:S01]  /*06d0*/  VIADD R8, R8, 0x8 ;  /* 0x0000000808087836 */ /* 0x001fe20000000000 */
[----:B------:R-:W-:-:S02]  /*06e0*/  I2FP.F32.U32 R20, R17 ;  /* 0x0000001100147245 */ /* 0x000fc40000201000 */
[----:B------:R-:W0:Y:S01]  /*06f0*/  LDC R17, c[0x3][R7] ;  /* 0x00c0000007117b82 */ /* 0x000e220000000800 */
[----:B--2---:R-:W-:Y:S02]  /*0700*/  I2FP.F32.U32 R24, R23 ;  /* 0x0000001700187245 */ /* 0x004fe40000201000 */
[----:B-1----:R-:W-:-:S04]  /*0710*/  FFMA R21, R20, R21, R19 ;  /* 0x0000001514157223 */ /* 0x002fc80000000013 */
[----:B----4-:R-:W-:Y:S01]  /*0720*/  FFMA R24, R24, R25, R21 ;  /* 0x0000001918187223 */ /* 0x010fe20000000015 */
[----:B------:R-:W1:Y:S01]  /*0730*/  LDC R19, c[0x3][R7+0x4] ;  /* 0x00c0010007137b82 */ /* 0x000e620000000800 */
[----:B---3--:R-:W-:Y:S02]  /*0740*/  I2FP.F32.U32 R21, R18 ;  /* 0x0000001200157245 */ /* 0x008fe40000201000 */
[----:B-----5:R-:W-:-:S03]  /*0750*/  I2FP.F32.U32 R10, R10 ;  /* 0x0000000a000a7245 */ /* 0x020fc60000201000 */
[----:B------:R-:W-:Y:S01]  /*0760*/  FFMA R15, R21, R15, R24 ;  /* 0x0000000f150f7223 */ /* 0x000fe20000000018 */
[----:B------:R-:W-:Y:S01]  /*0770*/  I2FP.F32.U32 R21, R12 ;  /* 0x0000000c00157245 */ /* 0x000fe20000201000 */
[----:B------:R2:W3:Y:S02]  /*0780*/  LDC R20, c[0x3][R7+0x8] ;  /* 0x00c0020007147b82 */ /* 0x0004e40000000800 */
[----:B------:R-:W-:Y:S01]  /*0790*/  FFMA R10, R10, R16, R15 ;  /* 0x000000100a0a7223 */ /* 0x000fe2000000000f */
[----:B------:R-:W-:Y:S02]  /*07a0*/  I2FP.F32.U32 R11, R11 ;  /* 0x0000000b000b7245 */ /* 0x000fe40000201000 */
[----:B------:R-:W-:-:S03]  /*07b0*/  I2FP.F32.U32 R12, R13 ;  /* 0x0000000d000c7245 */ /* 0x000fc60000201000 */
[----:B------:R2:W4:Y:S01]  /*07c0*/  LDC R18, c[0x3][R7+0xc] ;  /* 0x00c0030007127b82 */ /* 0x0005220000000800 */
[----:B0-----:R-:W-:Y:S01]  /*07d0*/  FFMA R10, R21, R17, R10 ;  /* 0x00000011150a7223 */ /* 0x001fe2000000000a */
[----:B------:R-:W-:-:S03]  /*07e0*/  I2FP.F32.U32 R14, R14 ;  /* 0x0000000e000e7245 */ /* 0x000fc60000201000 */
[----:B-1----:R-:W-:Y:S01]  /*07f0*/  FFMA R11, R11, R19, R10 ;  /* 0x000000130b0b7223 */ /* 0x002fe2000000000a */
[----:B--2---:R-:W-:-:S03]  /*0800*/  IADD3 R7, PT, PT, R7, 0x20, RZ ;  /* 0x0000002007077810 */ /* 0x004fc60007ffe0ff */
[----:B---3--:R-:W-:-:S04]  /*0810*/  FFMA R11, R12, R20, R11 ;  /* 0x000000140c0b7223 */ /* 0x008fc8000000000b */
[----:B----4-:R-:W-:Y:S01]  /*0820*/  FFMA R19, R14, R18, R11 ;  /* 0x000000120e137223 */ /* 0x010fe2000000000b */
[----:B------:R-:W-:Y:S06]  /*0830*/  BRA.U UP1, `(.L_x_6) ;  /* 0xfffffffd016c7547 */ /* 0x000fec000b83ffff */
[----:B------:R-:W-:-:S05]  /*0840*/  UMOV UR5, UR7 ;  /* 0x0000000700057c82 */ /* 0x000fca0008000000 */
.L_x_5:
[----:B------:R-:W-:-:S09]  /*0850*/  UISETP.NE.AND UP1, UPT, UR9, URZ, UPT ;  /* 0x000000ff0900728c */ /* 0x000fd2000bf25270 */
[----:B------:R-:W-:Y:S05]  /*0860*/  BRA.U !UP1, `(.L_x_4) ;  /* 0x0000000109d87547 */ /* 0x000fea000b800000 */
[----:B-1----:R-:W0:Y:S01]  /*0870*/  S2R R8, SR_CgaCtaId ;  /* 0x0000000000087919 */ /* 0x002e220000008800 */
[----:B------:R-:W-:Y:S01]  /*0880*/  MOV R7, 0x400 ;  /* 0x0000040000077802 */ /* 0x000fe20000000f00 */
[----:B------:R-:W-:-:S03]  /*0890*/  UISETP.NE.AND UP1, UPT, UR10, URZ, UPT ;  /* 0x000000ff0a00728c */ /* 0x000fc6000bf25270 */
[----:B0-----:R-:W-:-:S05]  /*08a0*/  LEA R8, R8, R7, 0x18 ;  /* 0x0000000708087211 */ /* 0x001fca00078ec0ff */
[----:B------:R-:W-:Y:S01]  /*08b0*/  IMAD R9, R9, 0x30, R8 ;  /* 0x0000003009097824 */ /* 0x000fe200078e0208 */
[----:B------:R-:W-:Y:S06]  /*08c0*/  BRA.U !UP0, `(.L_x_7) ;  /* 0x0000000108587547 */ /* 0x000fec000b800000 */
[----:B------:R-:W-:Y:S01]  /*08d0*/  IADD3 R7, PT, PT, R9, UR5, R0 ;  /* 0x0000000509077c10 */ /* 0x000fe2000fffe000 */
[C---:B------:R-:W-:Y:S02]  /*08e0*/  VIADD R10, R6.reuse, UR5 ;  /* 0x00000005060a7c36 */ /* 0x040fe40008000000 */
[----:B------:R-:W-:Y:S01]  /*08f0*/  VIADD R17, R6, UR5 ;  /* 0x0000000506117c36 */ /* 0x000fe20008000000 */
[----:B------:R-:W-:Y:S01]  /*0900*/  UIADD3 UR5, UPT, UPT, UR5, 0x4, URZ ;  /* 0x0000000405057890 */ /* 0x000fe2000fffe0ff */
[----:B------:R-:W0:Y:S01]  /*0910*/  LDS.U8 R8, [R7] ;  /* 0x0000000007087984 */ /* 0x000e220000000000 */
[----:B------:R-:W-:Y:S01]  /*0920*/  SHF.L.U32 R10, R10, 0x2, RZ ;  /* 0x000000020a0a7819 */ /* 0x000fe200000006ff */
[----:B------:R-:W-:Y:S02]  /*0930*/  IMAD.SHL.U32 R17, R17, 0x4, RZ ;  /* 0x0000000411117824 */ /* 0x000fe400078e00ff */
[----:B------:R-:W1:Y:S02]  /*0940*/  LDS.U8 R11, [R7+0x1] ;  /* 0x00000100070b7984 */ /* 0x000e640000000000 */
[----:B------:R-:W2:Y:S02]  /*0950*/  LDC R12, c[0x3][R17+0x4] ;  /* 0x00c00100110c7b82 */ /* 0x000ea40000000800 */
[----:B------:R-:W3:Y:S04]  /*0960*/  LDS.U8 R13, [R7+0x2] ;  /* 0x00000200070d7984 */ /* 0x000ee80000000000 */
[----:B------:R-:W4:Y:S02]  /*0970*/  LDS.U8 R15, [R7+0x3] ;  /* 0x00000300070f7984 */ /* 0x000f240000000000 */
[----:B------:R-:W5:Y:S08]  /*0980*/  LDC R10, c[0x3][R10] ;  /* 0x00c000000a0a7b82 */ /* 0x000f700000000800 */
[----:B------:R-:W4:Y:S08]  /*0990*/  LDC R14, c[0x3][R17+0x8] ;  /* 0x00c00200110e7b82 */ /* 0x000f300000000800 */
[----:B------:R-:W4:Y:S01]  /*09a0*/  LDC R16, c[0x3][R17+0xc] ;  /* 0x00c0030011107b82 */ /* 0x000f220000000800 */
[----:B0-----:R-:W-:-:S02]  /*09b0*/  I2FP.F32.U32 R8, R8 ;  /* 0x0000000800087245 */ /* 0x001fc40000201000 */
[----:B-1----:R-:W-:-:S03]  /*09c0*/  I2FP.F32.U32 R11, R11 ;  /* 0x0000000b000b7245 */ /* 0x002fc60000201000 */
[----:B-----5:R-:W-:Y:S01]  /*09d0*/  FFMA R8, R8, R10, R19 ;  /* 0x0000000a08087223 */ /* 0x020fe20000000013 */
[----:B---3--:R-:W-:-:S03]  /*09e0*/  I2FP.F32.U32 R13, R13 ;  /* 0x0000000d000d7245 */ /* 0x008fc60000201000 */
[----:B--2---:R-:W-:Y:S01]  /*09f0*/  FFMA R8, R11, R12, R8 ;  /* 0x0000000c0b087223 */ /* 0x004fe20000000008 */
[----:B----4-:R-:W-:-:S03]  /*0a00*/  I2FP.F32.U32 R15, R15 ;  /* 0x0000000f000f7245 */ /* 0x010fc60000201000 */
[----:B------:R-:W-:-:S04]  /*0a10*/  FFMA R8, R13, R14, R8 ;  /* 0x0000000e0d087223 */ /* 0x000fc80000000008 */
[----:B------:R-:W-:-:S07]  /*0a20*/  FFMA R19, R15, R16, R8 ;  /* 0x000000100f137223 */ /* 0x000fce0000000008 */
.L_x_7:
[----:B------:R-:W-:Y:S05]  /*0a30*/  BRA.U !UP1, `(.L_x_4) ;  /* 0x0000000109647547 */ /* 0x000fea000b800000 */
[----:B------:R-:W-:Y:S01]  /*0a40*/  UISETP.NE.AND UP1, UPT, UR10, 0x1, UPT ;  /* 0x000000010a00788c */ /* 0x000fe2000bf25270 */
[----:B------:R-:W-:-:S08]  /*0a50*/  LOP3.LUT P0, RZ, R22, 0x1, RZ, 0xc0, !PT ;  /* 0x0000000116ff7812 */ /* 0x000fd0000780c0ff */
[----:B------:R-:W-:Y:S05]  /*0a60*/  BRA.U !UP1, `(.L_x_8) ;  /* 0x0000000109387547 */ /* 0x000fea000b800000 */
[----:B------:R-:W-:Y:S01]  /*0a70*/  IADD3 R7, PT, PT, R9, UR5, R0 ;  /* 0x0000000509077c10 */ /* 0x000fe2000fffe000 */
[C---:B------:R-:W-:Y:S01]  /*0a80*/  VIADD R10, R6.reuse, UR5 ;  /* 0x00000005060a7c36 */ /* 0x040fe20008000000 */
[----:B------:R-:W-:Y:S01]  /*0a90*/  IADD3 R12, PT, PT, R6, UR5, RZ ;  /* 0x00000005060c7c10 */ /* 0x000fe2000fffe0ff */
[----:B------:R-:W-:Y:S02]  /*0aa0*/  UIADD3 UR5, UPT, UPT, UR5, 0x2, URZ ;  /* 0x0000000205057890 */ /* 0x000fe4000fffe0ff */
[----:B------:R-:W0:Y:S01]  /*0ab0*/  LDS.U8 R8, [R7] ;  /* 0x0000000007087984 */ /* 0x000e220000000000 */
[----:B------:R-:W-:Y:S02]  /*0ac0*/  IMAD.SHL.U32 R10, R10, 0x4, RZ ;  /* 0x000000040a0a7824 */ /* 0x000fe400078e00ff */
[----:B------:R-:W-:Y:S01]  /*0ad0*/  IMAD.SHL.U32 R12, R12, 0x4, RZ ;  /* 0x000000040c0c7824 */ /* 0x000fe200078e00ff */
[----:B------:R-:W1:Y:S03]  /*0ae0*/  LDS.U8 R11, [R7+0x1] ;  /* 0x00000100070b7984 */ /* 0x000e660000000000 */
[----:B------:R-:W2:Y:S08]  /*0af0*/  LDC R10, c[0x3][R10] ;  /* 0x00c000000a0a7b82 */ /* 0x000eb00000000800 */
[----:B------:R-:W3:Y:S01]  /*0b00*/  LDC R12, c[0x3][R12+0x4] ;  /* 0x00c001000c0c7b82 */ /* 0x000ee20000000800 */
[----:B0-----:R-:W-:-:S02]  /*0b10*/  I2FP.F32.U32 R8, R8 ;  /* 0x0000000800087245 */ /* 0x001fc40000201000 */
[----:B-1----:R-:W-:-:S03]  /*0b20*/  I2FP.F32.U32 R11, R11 ;  /* 0x0000000b000b7245 */ /* 0x002fc60000201000 */
[----:B--2---:R-:W-:-:S04]  /*0b30*/  FFMA R8, R8, R10, R19 ;  /* 0x0000000a08087223 */ /* 0x004fc80000000013 */
[----:B---3--:R-:W-:-:S07]  /*0b40*/  FFMA R19, R11, R12, R8 ;  /* 0x0000000c0b137223 */ /* 0x008fce0000000008 */
.L_x_8:
[----:B------:R-:W-:Y:S05]  /*0b50*/  @!P0 BRA `(.L_x_4) ;  /* 0x00000000001c8947 */ /* 0x000fea0003800000 */
[----:B------:R-:W-:Y:S02]  /*0b60*/  IADD3 R9, PT, PT, R9, UR5, R0 ;  /* 0x0000000509097c10 */ /* 0x000fe4000fffe000 */
[----:B------:R-:W-:-:S04]  /*0b70*/  IADD3 R6, PT, PT, R6, UR5, RZ ;  /* 0x0000000506067c10 */ /* 0x000fc8000fffe0ff */
[----:B------:R-:W0:Y:S01]  /*0b80*/  LDS.U8 R9, [R9] ;  /* 0x0000000009097984 */ /* 0x000e220000000000 */
[----:B------:R-:W-:-:S06]  /*0b90*/  IMAD.SHL.U32 R7, R6, 0x4, RZ ;  /* 0x0000000406077824 */ /* 0x000fcc00078e00ff */
[----:B------:R-:W1:Y:S01]  /*0ba0*/  LDC R7, c[0x3][R7] ;  /* 0x00c0000007077b82 */ /* 0x000e620000000800 */
[----:B0-----:R-:W-:-:S05]  /*0bb0*/  I2FP.F32.U32 R6, R9 ;  /* 0x0000000900067245 */ /* 0x001fca0000201000 */
[----:B-1----:R-:W-:-:S07]  /*0bc0*/  FFMA R19, R6, R7, R19 ;  /* 0x0000000706137223 */ /* 0x002fce0000000013 */
.L_x_4:
[----:B------:R-:W-:Y:S05]  /*0bd0*/  BSYNC.RECONVERGENT B0 ;  /* 0x0000000000007941 */ /* 0x000fea0003800200 */
.L_x_3:
[----:B------:R-:W0:Y:S01]  /*0be0*/  LDCU UR5, c[0x0][0x398] ;  /* 0x00007300ff0577ac */ /* 0x000e220008000800 */
[----:B------:R-:W-:-:S04]  /*0bf0*/  UIADD3 UR4, UPT, UPT, UR4, 0x1, URZ ;  /* 0x0000000104047890 */ /* 0x000fc8000fffe0ff */
[----:B0-----:R-:W-:-:S09]  /*0c00*/  UISETP.NE.AND UP1, UPT, UR4, UR5, UPT ;  /* 0x000000050400728c */ /* 0x001fd2000bf25270 */
[----:B------:R-:W-:Y:S05]  /*0c10*/  BRA.U UP1, `(.L_x_9) ;  /* 0xfffffff901307547 */ /* 0x000fea000b83ffff */
.L_x_2:
[----:B------:R-:W0:Y:S01]  /*0c20*/  LDCU UR5, c[0x0][0x394] ;  /* 0x00007280ff0577ac */ /* 0x000e220008000800 */
[----:B------:R-:W3:Y:S01]  /*0c30*/  F2I.U32.TRUNC.NTZ R19, R19 ;  /* 0x0000001300137305 */ /* 0x000ee2000020f000 */
[----:B------:R-:W4:Y:S01]  /*0c40*/  LDCU.64 UR14, c[0x0][0x388] ;  /* 0x00007100ff0e77ac */ /* 0x000f220008000a00 */
[----:B0-----:R-:W-:-:S05]  /*0c50*/  IMAD R5, R5, UR5, R2 ;  /* 0x0000000505057c24 */ /* 0x001fca000f8e0202 */
[----:B----4-:R-:W-:-:S04]  /*0c60*/  IADD3 R2, P0, PT, R5, UR14, RZ ;  /* 0x0000000e05027c10 */ /* 0x010fc8000ff1e0ff */
[----:B------:R-:W-:-:S05]  /*0c70*/  LEA.HI.X.SX32 R3, R5, UR15, 0x1, P0 ;  /* 0x0000000f05037c11 */ /* 0x000fca00080f0eff */
[----:B---3--:R-:W-:Y:S01]  /*0c80*/  STG.E.U8 desc[UR12][R2.64], R19 ;  /* 0x0000001302007986 */ /* 0x008fe2000c10110c */
[----:B------:R-:W-:Y:S05]  /*0c90*/  EXIT ;  /* 0x000000000000794d */ /* 0x000fea0003800000 */
.L_x_10:
[----:B------:R-:W-:-:S00]  /*0ca0*/  BRA `(.L_x_10) ;  /* 0xfffffffc00fc7947 */ /* 0x000fc0000383ffff */
[----:B------:R-:W-:-:S00]  /*0cb0*/  NOP ;  /* 0x0000000000007918 */ /* 0x000fc00000000000 */
        /* <DEDUP_REMOVED lines=12> */
.L_x_31:


//--------------------- .text.correlateWithTexShared --------------------------
	.section	.text.correlateWithTexShared,"ax",@progbits
	.align	128
        .global         correlateWithTexShared
        .type           correlateWithTexShared,@function
        .size           correlateWithTexShared,(.L_x_32 - correlateWithTexShared)
        .other          correlateWithTexShared,@"STO_CUDA_ENTRY STV_DEFAULT"
correlateWithTexShared:
.text.correlateWithTexShared:
[----:B------:R-:W-:Y:S01]  /*0000*/  LDC R1, c[0x0][0x37c] ;  /* 0x0000df00ff017b82 */ /* 0x000fe20000000800 */
[----:B------:R-:W0:Y:S07]  /*0010*/  S2R R0, SR_TID.Y ;  /* 0x0000000000007919 */ /* 0x000e2e0000002200 */
[----:B------:R-:W1:Y:S01]  /*0020*/  LDC R2, c[0x0][0x360] ;  /* 0x0000d800ff027b82 */ /* 0x000e620000000800 */
[----:B------:R-:W2:Y:S01]  /*0030*/  LDCU.64 UR6, c[0x0][0x390] ;  /* 0x00007200ff0677ac */ /* 0x000ea20008000a00 */
[----:B------:R-:W1:Y:S06]  /*0040*/  S2R R25, SR_TID.X ;  /* 0x0000000000197919 */ /* 0x000e6c0000002100 */
[----:B------:R-:W0:Y:S08]  /*0050*/  S2UR UR5, SR_CTAID.Y ;  /* 0x00000000000579c3 */ /* 0x000e300000002600 */
[----:B------:R-:W0:Y:S08]  /*0060*/  LDC R15, c[0x0][0x364] ;  /* 0x0000d900ff0f7b82 */ /* 0x000e300000000800 */
[----:B------:R-:W1:Y:S01]  /*0070*/  S2UR UR4, SR_CTAID.X ;  /* 0x00000000000479c3 */ /* 0x000e620000002500 */
[----:B0-----:R-:W-:-:S05]  /*0080*/  IMAD R24, R15, UR5, R0 ;  /* 0x000000050f187c24 */ /* 0x001fca000f8e0200 */
[----:B--2---:R-:W-:Y:S01]  /*0090*/  ISETP.GE.AND P0, PT, R24, UR7, PT ;  /* 0x0000000718007c0c */ /* 0x004fe2000bf06270 */
[----:B-1----:R-:W-:-:S05]  /*00a0*/  IMAD R3, R2, UR4, R25 ;  /* 0x0000000402037c24 */ /* 0x002fca000f8e0219 */
[----:B------:R-:W-:-:S13]  /*00b0*/  ISETP.GE.OR P0, PT, R3, UR6, P0 ;  /* 0x0000000603007c0c */ /* 0x000fda0008706670 */
[----:B------:R-:W-:Y:S05]  /*00c0*/  @P0 EXIT ;  /* 0x000000000000094d */ /* 0x000fea0003800000 */
[----:B------:R-:W-:Y:S01]  /*00d0*/  LOP3.LUT P0, RZ, R25, 0x3e0, R0, 0xc8, !PT ;  /* 0x000003e019ff7812 */ /* 0x000fe2000780c800 */
[----:B------:R-:W-:-:S12]  /*00e0*/  BSSY.RECONVERGENT B0, `(.L_x_11) ;  /* 0x0000027000007945 */ /* 0x000fd80003800200 */
[----:B------:R-:W-:Y:S05]  /*00f0*/  @P0 BRA `(.L_x_12) ;  /* 0x0000000000940947 */ /* 0x000fea0003800000 */
[----:B------:R-:W0:Y:S01]  /*0100*/  LDCU UR4, c[0x0][0x398] ;  /* 0x00007300ff0477ac */ /* 0x000e220008000800 */
[----:B------:R-:W-:Y:S01]  /*0110*/  I2FP.F32.U32 R12, R24 ;  /* 0x00000018000c7245 */ /* 0x000fe20000201000 */
[----:B------:R-:W-:Y:S01]  /*0120*/  HFMA2 R16, -RZ, RZ, -3, 0 ;  /* 0xc2000000ff107431 */ /* 0x000fe200000001ff */
[----:B------:R-:W-:Y:S01]  /*0130*/  I2FP.F32.S32 R13, R3 ;  /* 0x00000003000d7245 */ /* 0x000fe20000201400 */
[----:B------:R-:W-:Y:S01]  /*0140*/  UMOV UR5, URZ ;  /* 0x000000ff00057c82 */ /* 0x000fe20008000000 */
[----:B------:R-:W-:Y:S02]  /*0150*/  MOV R8, R12 ;  /* 0x0000000c00087202 */ /* 0x000fe40000000f00 */
[----:B0-----:R-:W-:Y:S01]  /*0160*/  ISETP.GE.U32.AND P0, PT, R25, UR4, PT ;  /* 0x0000000419007c0c */ /* 0x001fe2000bf06070 */
[----:B------:R-:W0:-:S12]  /*0170*/  LDCU UR4, c[0x0][0x380] ;  /* 0x00007000ff0477ac */ /* 0x000e180008000800 */
[----:B------:R-:W-:-:S04]  /*0180*/  @!P0 IADD3 R4, PT, PT, R3, R2, RZ ;  /* 0x0000000203048210 */ /* 0x000fc80007ffe0ff */
[----:B------:R-:W-:Y:S02]  /*0190*/  @!P0 I2FP.F32.U32 R9, R4 ;  /* 0x0000000400098245 */ /* 0x000fe40000201000 */
[----:B0-----:R-:W5:Y:S04]  /*01a0*/  TEX.LL R6, R4, R12, R16, UR4, 2D ;  /* 0x28ff04100c047f60 */ /* 0x001f6800089e0f06 */
[----:B------:R0:W5:Y:S01]  /*01b0*/  @!P0 TEX.LL R10, R8, R8, R16, UR4, 2D ;  /* 0x28ff041008088f60 */ /* 0x00016200089e0f0a */
[----:B------:R-:W1:Y:S01]  /*01c0*/  S2R R17, SR_CgaCtaId ;  /* 0x0000000000117919 */ /* 0x000e620000008800 */
[----:B------:R-:W-:Y:S01]  /*01d0*/  MOV R14, 0x400 ;  /* 0x00000400000e7802 */ /* 0x000fe20000000f00 */
[----:B0-----:R-:W0:Y:S03]  /*01e0*/  LDCU UR4, c[0x0][0x39c] ;  /* 0x00007380ff0477ac */ /* 0x001e260008000800 */
[----:B-1----:R-:W-:-:S02]  /*01f0*/  LEA R17, R17, R14, 0x18 ;  /* 0x0000000e11117211 */ /* 0x002fc400078ec0ff */
[----:B0-----:R-:W-:-:S03]  /*0200*/  ISETP.GE.U32.AND P1, PT, R0, UR4, PT ;  /* 0x0000000400007c0c */ /* 0x001fc6000bf26070 */
[----:B------:R-:W-:-:S05]  /*0210*/  IMAD R14, R0, 0x370, R17 ;  /* 0x00000370000e7824 */ /* 0x000fca00078e0211 */
[----:B------:R-:W-:-:S04]  /*0220*/  LEA R17, R25, R14, 0x4 ;  /* 0x0000000e19117211 */ /* 0x000fc800078e20ff */
[----:B------:R-:W-:Y:S01]  /*0230*/  @!P0 LEA R18, R2, R17, 0x4 ;  /* 0x0000001102128211 */ /* 0x000fe200078e20ff */
[----:B-----5:R0:W-:Y:S04]  /*0240*/  STS.128 [R17], R4 ;  /* 0x0000000411007388 */ /* 0x0201e80000000c00 */
[----:B------:R0:W-:Y:S01]  /*0250*/  @!P0 STS.128 [R18], R8 ;  /* 0x0000000812008388 */ /* 0x0001e20000000c00 */
[----:B------:R-:W-:Y:S05]  /*0260*/  @P1 BRA `(.L_x_12) ;  /* 0x0000000000381947 */ /* 0x000fea0003800000 */
[----:B------:R-:W1:Y:S01]  /*0270*/  LDCU UR4, c[0x0][0x380] ;  /* 0x00007000ff0477ac */ /* 0x000e620008000800 */
[----:B0-----:R-:W-:Y:S02]  /*0280*/  IADD3 R4, PT, PT, R24, R15, RZ ;  /* 0x0000000f18047210 */ /* 0x001fe40007ffe0ff */
[----:B------:R-:W-:Y:S01]  /*0290*/  @!P0 IADD3 R5, PT, PT, R3, R2, RZ ;  /* 0x0000000203058210 */ /* 0x000fe20007ffe0ff */
[----:B------:R-:W-:Y:S01]  /*02a0*/  UMOV UR5, URZ ;  /* 0x000000ff00057c82 */ /* 0x000fe20008000000 */
[----:B------:R-:W-:Y:S02]  /*02b0*/  I2FP.F32.U32 R12, R4 ;  /* 0x00000004000c7245 */ /* 0x000fe40000201000 */
[----:B------:R-:W-:Y:S02]  /*02c0*/  @!P0 I2FP.F32.U32 R9, R5 ;  /* 0x0000000500098245 */ /* 0x000fe40000201000 */
[----:B------:R-:W-:Y:S01]  /*02d0*/  MOV R8, R12 ;  /* 0x0000000c00087202 */ /* 0x000fe20000000f00 */
[----:B-1----:R-:W5:Y:S05]  /*02e0*/  TEX.LL R6, R4, R12, R16, UR4, 2D ;  /* 0x28ff04100c047f60 */ /* 0x002f6a00089e0f06 */
[----:B------:R-:W5:Y:S01]  /*02f0*/  @!P0 TEX.LL R10, R8, R8, R16, UR4, 2D ;  /* 0x28ff041008088f60 */ /* 0x000f6200089e0f0a */
[----:B------:R-:W-:-:S05]  /*0300*/  IMAD R14, R15, 0x370, R14 ;  /* 0x000003700f0e7824 */ /* 0x000fca00078e020e */
[----:B------:R-:W-:-:S04]  /*0310*/  LEA R15, R25, R14, 0x4 ;  /* 0x0000000e190f7211 */ /* 0x000fc800078e20ff */
[----:B------:R-:W-:Y:S01]  /*0320*/  @!P0 LEA R2, R2, R15, 0x4 ;  /* 0x0000000f02028211 */ /* 0x000fe200078e20ff */
[----:B-----5:R1:W-:Y:S04]  /*0330*/  STS.128 [R15], R4 ;  /* 0x000000040f007388 */ /* 0x0203e80000000c00 */
[----:B------:R1:W-:Y:S02]  /*0340*/  @!P0 STS.128 [R2], R8 ;  /* 0x0000000802008388 */ /* 0x0003e40000000c00 */
.L_x_12:
[----:B------:R-:W-:Y:S05]  /*0350*/  BSYNC.RECONVERGENT B0 ;  /* 0x0000000000007941 */ /* 0x000fea0003800200 */
.L_x_11:
[----:B------:R-:W2:Y:S01]  /*0360*/  LDCU.64 UR4, c[0x0][0x398] ;  /* 0x00007300ff0477ac */ /* 0x000ea20008000a00 */
[----:B------:R-:W-:Y:S01]  /*0370*/  HFMA2 R29, -RZ, RZ, 0, 0 ;  /* 0x00000000ff1d7431 */ /* 0x000fe200000001ff */
[----:B------:R-:W-:Y:S01]  /*0380*/  CS2R R26, SRZ ;  /* 0x00000000001a7805 */ /* 0x000fe2000001ff00 */
[----:B--2---:R-:W-:-:S04]  /*0390*/  UISETP.LT.AND UP0, UPT, UR4, UR5, UPT ;  /* 0x000000050400728c */ /* 0x004fc8000bf01270 */
[----:B------:R-:W-:-:S04]  /*03a0*/  USEL UR4, UR4, UR5, UP0 ;  /* 0x0000000504047287 */ /* 0x000fc80008000000 */
[----:B------:R-:W-:Y:S01]  /*03b0*/  UISETP.GE.AND UP0, UPT, UR4, 0x1, UPT ;  /* 0x000000010400788c */ /* 0x000fe2000bf06270 */
[----:B------:R-:W-:Y:S08]  /*03c0*/  BAR.SYNC.DEFER_BLOCKING 0x0 ;  /* 0x0000000000007b1d */ /* 0x000ff00000010000 */
[----:B------:R-:W-:Y:S05]  /*03d0*/  BRA.U !UP0, `(.L_x_13) ;  /* 0x0000000908387547 */ /* 0x000fea000b800000 */
[----:B01----:R-:W0:Y:S01]  /*03e0*/  S2R R5, SR_CgaCtaId ;  /* 0x0000000000057919 */ /* 0x003e220000008800 */
[----:B------:R-:W-:Y:S01]  /*03f0*/  MOV R2, 0x400 ;  /* 0x0000040000027802 */ /* 0x000fe20000000f00 */
[----:B------:R-:W-:Y:S01]  /*0400*/  ULOP3.LUT UR11, UR5, 0x7, URZ, 0xc0, !UPT ;  /* 0x00000007050b7892 */ /* 0x000fe2000f8ec0ff */
[----:B------:R-:W-:Y:S01]  /*0410*/  MOV R29, RZ ;  /* 0x000000ff001d7202 */ /* 0x000fe20000000f00 */
[----:B------:R-:W-:Y:S01]  /*0420*/  ULOP3.LUT UR6, UR5, 0x7ffffff8, URZ, 0xc0, !UPT ;  /* 0x7ffffff805067892 */ /* 0x000fe2000f8ec0ff */
[----:B------:R-:W-:Y:S01]  /*0430*/  CS2R R26, SRZ ;  /* 0x00000000001a7805 */ /* 0x000fe2000001ff00 */
[----:B------:R-:W-:Y:S02]  /*0440*/  UIADD3 UR4, UPT, UPT, UR11, -0x1, URZ ;  /* 0xffffffff0b047890 */ /* 0x000fe4000fffe0ff */
[----:B------:R-:W-:Y:S02]  /*0450*/  ULOP3.LUT UR12, UR5, 0x3, URZ, 0xc0, !UPT ;  /* 0x00000003050c7892 */ /* 0x000fe4000f8ec0ff */
[----:B------:R-:W-:-:S02]  /*0460*/  UISETP.GE.U32.AND UP0, UPT, UR4, 0x3, UPT ;  /* 0x000000030400788c */ /* 0x000fc4000bf06070 */
[----:B------:R-:W-:Y:S01]  /*0470*/  UIADD3 UR9, UPT, UPT, -UR6, URZ, URZ ;  /* 0x000000ff06097290 */ /* 0x000fe2000fffe1ff */
[----:B------:R-:W-:Y:S01]  /*0480*/  UMOV UR4, URZ ;  /* 0x000000ff00047c82 */ /* 0x000fe20008000000 */
[----:B0-----:R-:W-:-:S05]  /*0490*/  LEA R5, R5, R2, 0x18 ;  /* 0x0000000205057211 */ /* 0x001fca00078ec0ff */
[----:B------:R-:W-:-:S05]  /*04a0*/  IMAD R2, R0, 0x370, R5 ;  /* 0x0000037000027824 */ /* 0x000fca00078e0205 */
[----:B------:R-:W-:-:S07]  /*04b0*/  IADD3 R2, PT, PT, R2, 0xdc0, RZ ;  /* 0x00000dc002027810 */ /* 0x000fce0007ffe0ff */
.L_x_19:
[----:B------:R-:W0:Y:S01]  /*04c0*/  LDCU.64 UR16, c[0x0][0x398] ;  /* 0x00007300ff1077ac */ /* 0x000e220008000a00 */
[----:B------:R-:W-:Y:S01]  /*04d0*/  IADD3 R28, PT, PT, R25, UR4, RZ ;  /* 0x00000004191c7c10 */ /* 0x000fe2000fffe0ff */
[----:B------:R-:W-:Y:S01]  /*04e0*/  UMOV UR5, URZ ;  /* 0x000000ff00057c82 */ /* 0x000fe20008000000 */
[----:B0-----:R-:W-:Y:S02]  /*04f0*/  UISETP.GE.U32.AND UP2, UPT, UR17, 0x8, UPT ;  /* 0x000000081100788c */ /* 0x001fe4000bf46070 */
[----:B------:R-:W-:Y:S02]  /*0500*/  UIMAD UR10, UR4, UR17, URZ ;  /* 0x00000011040a72a4 */ /* 0x000fe4000f8e02ff */
[----:B------:R-:W-:-:S04]  /*0510*/  UIADD3 UR4, UPT, UPT, UR4, 0x1, URZ ;  /* 0x0000000104047890 */ /* 0x000fc8000fffe0ff */
[----:B------:R-:W-:Y:S01]  /*0520*/  UISETP.NE.AND UP1, UPT, UR4, UR16, UPT ;  /* 0x000000100400728c */ /* 0x000fe2000bf25270 */
[----:B------:R-:W-:Y:S10]  /*0530*/  BRA.U !UP2, `(.L_x_14) ;  /* 0x000000010ac87547 */ /* 0x000ff4000b800000 */
[----:B------:R-:W-:Y:S01]  /*0540*/  LEA R30, R28, R2, 0x4 ;  /* 0x000000021c1e7211 */ /* 0x000fe200078e20ff */
[----:B------:R-:W-:Y:S01]  /*0550*/  UMOV UR7, 0x10 ;  /* 0x0000001000077882 */ /* 0x000fe20000000000 */
[----:B------:R-:W-:Y:S01]  /*0560*/  UMOV UR5, UR9 ;  /* 0x0000000900057c82 */ /* 0x000fe20008000000 */
[----:B------:R-:W-:-:S12]  /*0570*/  UIMAD UR7, UR10, 0x4, UR7 ;  /* 0x000000040a0778a4 */ /* 0x000fd8000f8e0207 */
.L_x_15:
[----:B------:R-:W0:Y:S01]  /*0580*/  LDS.128 R8, [R30+-0xdc0] ;  /* 0xfff240001e087984 */ /* 0x000e220000000c00 */
[----:B------:R-:W0:Y:S03]  /*0590*/  LDCU UR8, c[0x3][UR7+-0x10] ;  /* 0x00fffe00070877ac */ /* 0x000e260008000800 */
[----:B------:R-:W1:Y:S01]  /*05a0*/  LDS.128 R20, [R30+-0xa50] ;  /* 0xfff5b0001e147984 */ /* 0x000e620000000c00 */
[----:B------:R-:W1:Y:S03]  /*05b0*/  LDCU UR13, c[0x3][UR7+-0xc] ;  /* 0x00fffe80070d77ac */ /* 0x000e660008000800 */
[----:B------:R-:W2:Y:S01]  /*05c0*/  LDS.128 R16, [R30+-0x6e0] ;  /* 0xfff920001e107984 */ /* 0x000ea20000000c00 */
[----:B------:R-:W2:Y:S03]  /*05d0*/  LDCU UR14, c[0x3][UR7+-0x8] ;  /* 0x00ffff00070e77ac */ /* 0x000ea60008000800 */
[----:B------:R-:W3:Y:S01]  /*05e0*/  LDS.128 R4, [R30+-0x370] ;  /* 0xfffc90001e047984 */ /* 0x000ee20000000c00 */
[----:B------:R-:W4:Y:S03]  /*05f0*/  LDCU UR15, c[0x3][UR7+0x8] ;  /* 0x00c00100070f77ac */ /* 0x000f260008000800 */
[----:B------:R-:W4:Y:S01]  /*0600*/  LDS.128 R12, [R30] ;  /* 0x000000001e0c7984 */ /* 0x000f220000000c00 */
[----:B------:R-:W4:Y:S01]  /*0610*/  LDCU UR16, c[0x3][UR7+0xc] ;  /* 0x00c00180071077ac */ /* 0x000f220008000800 */
[----:B------:R-:W-:-:S04]  /*0620*/  UIADD3 UR5, UPT, UPT, UR5, 0x8, URZ ;  /* 0x0000000805057890 */ /* 0x000fc8000fffe0ff */
[----:B------:R-:W-:Y:S01]  /*0630*/  UISETP.NE.AND UP2, UPT, UR5, URZ, UPT ;  /* 0x000000ff0500728c */ /* 0x000fe2000bf45270 */
[----:B0-----:R-:W-:Y:S01]  /*0640*/  FFMA R27, R8, UR8, R27 ;  /* 0x00000008081b7c23 */ /* 0x001fe2000800001b */
[----:B------:R-:W-:Y:S01]  /*0650*/  FFMA R26, R9, UR8, R26 ;  /* 0x00000008091a7c23 */ /* 0x000fe2000800001a */
[----:B------:R-:W-:Y:S01]  /*0660*/  FFMA R29, R10, UR8, R29 ;  /* 0x000000080a1d7c23 */ /* 0x000fe2000800001d */
[----:B------:R-:W3:Y:S01]  /*0670*/  LDCU UR8, c[0x3][UR7+-0x4] ;  /* 0x00ffff80070877ac */ /* 0x000ee20008000800 */
[----:B------:R-:W0:Y:S01]  /*0680*/  LDS.128 R8, [R30+0x370] ;  /* 0x000370001e087984 */ /* 0x000e220000000c00 */
[----:B-1----:R-:W-:Y:S01]  /*0690*/  FFMA R27, R20, UR13, R27 ;  /* 0x0000000d141b7c23 */ /* 0x002fe2000800001b */
[----:B------:R-:W-:Y:S01]  /*06a0*/  FFMA R26, R21, UR13, R26 ;  /* 0x0000000d151a7c23 */ /* 0x000fe2000800001a */
[----:B------:R-:W-:Y:S01]  /*06b0*/  FFMA R29, R22, UR13, R29 ;  /* 0x0000000d161d7c23 */ /* 0x000fe2000800001d */
[----:B------:R-:W4:Y:S01]  /*06c0*/  LDCU UR13, c[0x3][UR7] ;  /* 0x00c00000070d77ac */ /* 0x000f220008000800 */
[----:B------:R-:W1:Y:S01]  /*06d0*/  LDS.128 R20, [R30+0x6e0] ;  /* 0x0006e0001e147984 */ /* 0x000e620000000c00 */
[----:B--2---:R-:W-:Y:S01]  /*06e0*/  FFMA R27, R16, UR14, R27 ;  /* 0x0000000e101b7c23 */ /* 0x004fe2000800001b */
[----:B------:R-:W-:Y:S01]  /*06f0*/  FFMA R26, R17, UR14, R26 ;  /* 0x0000000e111a7c23 */ /* 0x000fe2000800001a */
[----:B------:R-:W-:Y:S01]  /*0700*/  FFMA R29, R18, UR14, R29 ;  /* 0x0000000e121d7c23 */ /* 0x000fe2000800001d */
[----:B------:R-:W0:Y:S01]  /*0710*/  LDCU UR14, c[0x3][UR7+0x4] ;  /* 0x00c00080070e77ac */ /* 0x000e220008000800 */
[----:B------:R2:W1:Y:S01]  /*0720*/  LDS.128 R16, [R30+0xa50] ;  /* 0x000a50001e107984 */ /* 0x0004620000000c00 */
[----:B------:R-:W-:Y:S01]  /*0730*/  UIADD3 UR7, UPT, UPT, UR7, 0x20, URZ ;  /* 0x0000002007077890 */ /* 0x000fe2000fffe0ff */
[----:B---3--:R-:W-:Y:S01]  /*0740*/  FFMA R27, R4, UR8, R27 ;  /* 0x00000008041b7c23 */ /* 0x008fe2000800001b */
[----:B------:R-:W-:Y:S01]  /*0750*/  FFMA R26, R5, UR8, R26 ;  /* 0x00000008051a7c23 */ /* 0x000fe2000800001a */
[----:B------:R-:W-:Y:S01]  /*0760*/  FFMA R29, R6, UR8, R29 ;  /* 0x00000008061d7c23 */ /* 0x000fe2000800001d */
[----:B--2---:R-:W-:Y:S01]  /*0770*/  IADD3 R30, PT, PT, R30, 0x1b80, RZ ;  /* 0x00001b801e1e7810 */ /* 0x004fe20007ffe0ff */
[----:B----4-:R-:W-:Y:S01]  /*0780*/  FFMA R27, R12, UR13, R27 ;  /* 0x0000000d0c1b7c23 */ /* 0x010fe2000800001b */
[----:B------:R-:W-:Y:S01]  /*0790*/  FFMA R26, R13, UR13, R26 ;  /* 0x0000000d0d1a7c23 */ /* 0x000fe2000800001a */
[----:B------:R-:W-:-:S02]  /*07a0*/  FFMA R29, R14, UR13, R29 ;  /* 0x0000000d0e1d7c23 */ /* 0x000fc4000800001d */
[----:B0-----:R-:W-:Y:S01]  /*07b0*/  FFMA R27, R8, UR14, R27 ;  /* 0x0000000e081b7c23 */ /* 0x001fe2000800001b */
[----:B------:R-:W-:Y:S01]  /*07c0*/  FFMA R26, R9, UR14, R26 ;  /* 0x0000000e091a7c23 */ /* 0x000fe2000800001a */
[----:B------:R-:W-:Y:S02]  /*07d0*/  FFMA R29, R10, UR14, R29 ;  /* 0x0000000e0a1d7c23 */ /* 0x000fe4000800001d */
[----:B-1----:R-:W-:Y:S01]  /*07e0*/  FFMA R27, R20, UR15, R27 ;  /* 0x0000000f141b7c23 */ /* 0x002fe2000800001b */
[----:B------:R-:W-:Y:S01]  /*07f0*/  FFMA R26, R21, UR15, R26 ;  /* 0x0000000f151a7c23 */ /* 0x000fe2000800001a */
[----:B------:R-:W-:Y:S02]  /*0800*/  FFMA R29, R22, UR15, R29 ;  /* 0x0000000f161d7c23 */ /* 0x000fe4000800001d */
[----:B------:R-:W-:Y:S01]  /*0810*/  FFMA R27, R16, UR16, R27 ;  /* 0x00000010101b7c23 */ /* 0x000fe2000800001b */
[----:B------:R-:W-:Y:S01]  /*0820*/  FFMA R26, R17, UR16, R26 ;  /* 0x00000010111a7c23 */ /* 0x000fe2000800001a */
[----:B------:R-:W-:Y:S01]  /*0830*/  FFMA R29, R18, UR16, R29 ;  /* 0x00000010121d7c23 */ /* 0x000fe2000800001d */
[----:B------:R-:W-:Y:S06]  /*0840*/  BRA.U UP2, `(.L_x_15) ;  /* 0xfffffffd024c7547 */ /* 0x000fec000b83ffff */
[----:B------:R-:W-:-:S05]  /*0850*/  UMOV UR5, UR6 ;  /* 0x0000000600057c82 */ /* 0x000fca0008000000 */
.L_x_14:
[----:B------:R-:W-:-:S09]  /*0860*/  UISETP.NE.AND UP2, UPT, UR11, URZ, UPT ;  /* 0x000000ff0b00728c */ /* 0x000fd2000bf45270 */
[----:B------:R-:W-:Y:S05]  /*0870*/  BRA.U !UP2, `(.L_x_16) ;  /* 0x000000050a007547 */ /* 0x000fea000b800000 */
[----:B------:R-:W0:Y:S01]  /*0880*/  S2UR UR8, SR_CgaCtaId ;  /* 0x00000000000879c3 */ /* 0x000e220000008800 */
[----:B------:R-:W-:Y:S01]  /*0890*/  UMOV UR7, 0x400 ;  /* 0x0000040000077882 */ /* 0x000fe20000000000 */
[----:B------:R-:W-:Y:S02]  /*08a0*/  UISETP.NE.AND UP2, UPT, UR12, URZ, UPT ;  /* 0x000000ff0c00728c */ /* 0x000fe4000bf45270 */
[----:B0-----:R-:W-:-:S06]  /*08b0*/  ULEA UR7, UR8, UR7, 0x18 ;  /* 0x0000000708077291 */ /* 0x001fcc000f8ec0ff */
[----:B------:R-:W-:Y:S01]  /*08c0*/  LEA R28, R28, UR7, 0x4 ;  /* 0x000000071c1c7c11 */ /* 0x000fe2000f8e20ff */
[----:B------:R-:W-:Y:S06]  /*08d0*/  BRA.U !UP0, `(.L_x_17) ;  /* 0x00000001086c7547 */ /* 0x000fec000b800000 */
[----:B------:R-:W-:Y:S01]  /*08e0*/  IADD3 R5, PT, PT, R0, UR5, RZ ;  /* 0x0000000500057c10 */ /* 0x000fe2000fffe0ff */
[----:B------:R-:W-:Y:S02]  /*08f0*/  UIADD3 UR7, UPT, UPT, UR10, UR5, URZ ;  /* 0x000000050a077290 */ /* 0x000fe4000fffe0ff */
[----:B------:R-:W-:Y:S02]  /*0900*/  UIADD3 UR8, UPT, UPT, UR10, UR5, URZ ;  /* 0x000000050a087290 */ /* 0x000fe4000fffe0ff */
[----:B------:R-:W-:Y:S01]  /*0910*/  IMAD R20, R5, 0x370, R28 ;  /* 0x0000037005147824 */ /* 0x000fe200078e021c */
[----:B------:R-:W-:Y:S02]  /*0920*/  USHF.L.U32 UR7, UR7, 0x2, URZ ;  /* 0x0000000207077899 */ /* 0x000fe400080006ff */
[----:B------:R-:W-:Y:S02]  /*0930*/  USHF.L.U32 UR8, UR8, 0x2, URZ ;  /* 0x0000000208087899 */ /* 0x000fe400080006ff */
[----:B------:R-:W0:Y:S01]  /*0940*/  LDS.128 R4, [R20] ;  /* 0x0000000014047984 */ /* 0x000e220000000c00 */
[----:B------:R-:W-:-:S03]  /*0950*/  UIADD3 UR5, UPT, UPT, UR5, 0x4, URZ ;  /* 0x0000000405057890 */ /* 0x000fc6000fffe0ff */
[----:B------:R-:W1:Y:S04]  /*0960*/  LDS.128 R8, [R20+0x370] ;  /* 0x0003700014087984 */ /* 0x000e680000000c00 */
[----:B------:R-:W2:Y:S01]  /*0970*/  LDS.128 R12, [R20+0x6e0] ;  /* 0x0006e000140c7984 */ /* 0x000ea20000000c00 */
[----:B------:R-:W0:Y:S03]  /*0980*/  LDCU UR7, c[0x3][UR7] ;  /* 0x00c00000070777ac */ /* 0x000e260008000800 */
[----:B------:R-:W3:Y:S01]  /*0990*/  LDS.128 R16, [R20+0xa50] ;  /* 0x000a500014107984 */ /* 0x000ee20000000c00 */
[----:B------:R-:W1:Y:S01]  /*09a0*/  LDCU UR13, c[0x3][UR8+0x4] ;  /* 0x00c00080080d77ac */ /* 0x000e620008000800 */
[----:B------:R-:W2:Y:S01]  /*09b0*/  LDCU UR14, c[0x3][UR8+0x8] ;  /* 0x00c00100080e77ac */ /* 0x000ea20008000800 */
[----:B------:R-:W3:Y:S01]  /*09c0*/  LDCU UR8, c[0x3][UR8+0xc] ;  /* 0x00c00180080877ac */ /* 0x000ee20008000800 */
[----:B0-----:R-:W-:Y:S01]  /*09d0*/  FFMA R27, R4, UR7, R27 ;  /* 0x00000007041b7c23 */ /* 0x001fe2000800001b */
[----:B------:R-:W-:Y:S01]  /*09e0*/  FFMA R26, R5, UR7, R26 ;  /* 0x00000007051a7c23 */ /* 0x000fe2000800001a */
[----:B------:R-:W-:-:S02]  /*09f0*/  FFMA R29, R6, UR7, R29 ;  /* 0x00000007061d7c23 */ /* 0x000fc4000800001d */
[----:B-1----:R-:W-:Y:S01]  /*0a00*/  FFMA R27, R8, UR13, R27 ;  /* 0x0000000d081b7c23 */ /* 0x002fe2000800001b */
[----:B------:R-:W-:Y:S01]  /*0a10*/  FFMA R26, R9, UR13, R26 ;  /* 0x0000000d091a7c23 */ /* 0x000fe2000800001a */
[----:B------:R-:W-:Y:S02]  /*0a20*/  FFMA R29, R10, UR13, R29 ;  /* 0x0000000d0a1d7c23 */ /* 0x000fe4000800001d */
[----:B--2---:R-:W-:Y:S01]  /*0a30*/  FFMA R27, R12, UR14, R27 ;  /* 0x0000000e0c1b7c23 */ /* 0x004fe2000800001b */
[----:B------:R-:W-:Y:S01]  /*0a40*/  FFMA R26, R13, UR14, R26 ;  /* 0x0000000e0d1a7c23 */ /* 0x000fe2000800001a */
[----:B------:R-:W-:Y:S02]  /*0a50*/  FFMA R29, R14, UR14, R29 ;  /* 0x0000000e0e1d7c23 */ /* 0x000fe4000800001d */
[----:B---3--:R-:W-:Y:S01]  /*0a60*/  FFMA R27, R16, UR8, R27 ;  /* 0x00000008101b7c23 */ /* 0x008fe2000800001b */
[----:B------:R-:W-:Y:S01]  /*0a70*/  FFMA R26, R17, UR8, R26 ;  /* 0x00000008111a7c23 */ /* 0x000fe2000800001a */
[----:B------:R-:W-:-:S07]  /*0a80*/  FFMA R29, R18, UR8, R29 ;  /* 0x00000008121d7c23 */ /* 0x000fce000800001d */
.L_x_17:
[----:B------:R-:W-:Y:S05]  /*0a90*/  BRA.U !UP2, `(.L_x_16) ;  /* 0x000000010a787547 */ /* 0x000fea000b800000 */
[----:B------:R-:W-:Y:S02]  /*0aa0*/  UISETP.NE.AND UP2, UPT, UR12, 0x1, UPT ;  /* 0x000000010c00788c */ /* 0x000fe4000bf45270 */
[----:B------:R-:W-:-:S07]  /*0ab0*/  ULOP3.LUT UP3, URZ, UR17, 0x1, URZ, 0xc0, !UPT ;  /* 0x0000000111ff7892 */ /* 0x000fce000f86c0ff */
[----:B------:R-:W-:Y:S05]  /*0ac0*/  BRA.U !UP2, `(.L_x_18) ;  /* 0x000000010a447547 */ /* 0x000fea000b800000 */
        /* <DEDUP_REMOVED lines=9> */
[----:B------:R-:W0:Y:S02]  /*0b60*/  LDCU UR7, c[0x3][UR7] ;  /* 0x00c00000070777ac */ /* 0x000e240008000800 */
[----:B------:R-:W1:Y:S01]  /*0b70*/  LDCU UR8, c[0x3][UR8+0x4] ;  /* 0x00c00080080877ac */ /* 0x000e620008000800 */
[----:B0-----:R-:W-:Y:S01]  /*0b80*/  FFMA R27, R4, UR7, R27 ;  /* 0x00000007041b7c23 */ /* 0x001fe2000800001b */
[----:B------:R-:W-:Y:S01]  /*0b90*/  FFMA R26, R5, UR7, R26 ;  /* 0x00000007051a7c23 */ /* 0x000fe2000800001a */
[----:B------:R-:W-:Y:S02]  /*0ba0*/  FFMA R29, R6, UR7, R29 ;  /* 0x00000007061d7c23 */ /* 0x000fe4000800001d */
[----:B-1----:R-:W-:Y:S01]  /*0bb0*/  FFMA R27, R8, UR8, R27 ;  /* 0x00000008081b7c23 */ /* 0x002fe2000800001b */
[----:B------:R-:W-:Y:S01]  /*0bc0*/  FFMA R26, R9, UR8, R26 ;  /* 0x00000008091a7c23 */ /* 0x000fe2000800001a */
[----:B------:R-:W-:-:S07]  /*0bd0*/  FFMA R29, R10, UR8, R29 ;  /* 0x000000080a1d7c23 */ /* 0x000fce000800001d */
.L_x_18:
[----:B------:R-:W-:Y:S05]  /*0be0*/  BRA.U !UP3, `(.L_x_16) ;  /* 0x000000010b247547 */ /* 0x000fea000b800000 */
[----:B------:R-:W-:Y:S01]  /*0bf0*/  IADD3 R5, PT, PT, R0, UR5, RZ ;  /* 0x0000000500057c10 */ /* 0x000fe2000fffe0ff */
[----:B------:R-:W-:-:S04]  /*0c00*/  UIADD3 UR5, UPT, UPT, UR10, UR5, URZ ;  /* 0x000000050a057290 */ /* 0x000fc8000fffe0ff */
[----:B------:R-:W-:Y:S01]  /*0c10*/  IMAD R5, R5, 0x370, R28 ;  /* 0x0000037005057824 */ /* 0x000fe200078e021c */
[----:B------:R-:W-:-:S05]  /*0c20*/  USHF.L.U32 UR5, UR5, 0x2, URZ ;  /* 0x0000000205057899 */ /* 0x000fca00080006ff */
[----:B------:R-:W0:Y:S07]  /*0c30*/  LDS.128 R4, [R5] ;  /* 0x0000000005047984 */ /* 0x000e2e0000000c00 */
[----:B------:R-:W0:Y:S02]  /*0c40*/  LDCU UR5, c[0x3][UR5] ;  /* 0x00c00000050577ac */ /* 0x000e240008000800 */
[----:B0-----:R-:W-:Y:S01]  /*0c50*/  FFMA R27, R4, UR5, R27 ;  /* 0x00000005041b7c23 */ /* 0x001fe2000800001b */
[----:B------:R-:W-:Y:S01]  /*0c60*/  FFMA R26, R5, UR5, R26 ;  /* 0x00000005051a7c23 */ /* 0x000fe2000800001a */
[----:B------:R-:W-:-:S07]  /*0c70*/  FFMA R29, R6, UR5, R29 ;  /* 0x00000005061d7c23 */ /* 0x000fce000800001d */
.L_x_16:
[----:B------:R-:W-:Y:S05]  /*0c80*/  BRA.U UP1, `(.L_x_19) ;  /* 0xfffffff9010c7547 */ /* 0x000fea000b83ffff */
[----:B------:R-:W-:Y:S01]  /*0c90*/  FMUL R27, R27, 255 ;  /* 0x437f00001b1b7820 */ /* 0x000fe20000400000 */
[----:B------:R-:W-:Y:S01]  /*0ca0*/  FMUL R26, R26, 255 ;  /* 0x437f00001a1a7820 */ /* 0x000fe20000400000 */
[----:B------:R-:W-:-:S07]  /*0cb0*/  FMUL R29, R29, 255 ;  /* 0x437f00001d1d7820 */ /* 0x000fce0000400000 */
.L_x_13:
[----:B------:R-:W0:Y:S01]  /*0cc0*/  F2I.U32.TRUNC.NTZ R27, R27 ;  /* 0x0000001b001b7305 */ /* 0x000e22000020f000 */
[----:B------:R-:W2:Y:S01]  /*0cd0*/  LDCU UR4, c[0x0][0x388] ;  /* 0x00007100ff0477ac */ /* 0x000ea20008000800 */
[----:B-1----:R-:W-:-:S06]  /*0ce0*/  SHF.L.U32 R2, R24, 0x2, RZ ;  /* 0x0000000218027819 */ /* 0x002fcc00000006ff */
[----:B------:R-:W1:Y:S01]  /*0cf0*/  F2I.U32.TRUNC.NTZ R26, R26 ;  /* 0x0000001a001a7305 */ /* 0x000e62000020f000 */
[----:B0-----:R-:W-:-:S07]  /*0d00*/  LOP3.LUT R5, R27, 0xff, RZ, 0xc0, !PT ;  /* 0x000000ff1b057812 */ /* 0x001fce00078ec0ff */
[----:B------:R-:W0:Y:S01]  /*0d10*/  F2I.U32.TRUNC.NTZ R29, R29 ;  /* 0x0000001d001d7305 */ /* 0x000e22000020f000 */
[----:B-1----:R-:W-:Y:S02]  /*0d20*/  PRMT R0, R26, 0x7604, R5 ;  /* 0x000076041a007816 */ /* 0x002fe40000000005 */
[----:B------:R-:W-:Y:S02]  /*0d30*/  MOV R5, 0xff ;  /* 0x000000ff00057802 */ /* 0x000fe40000000f00 */
[----:B0-----:R-:W-:-:S04]  /*0d40*/  PRMT R0, R29, 0x7054, R0 ;  /* 0x000070541d007816 */ /* 0x001fc80000000000 */
[----:B------:R-:W-:-:S04]  /*0d50*/  PRMT R0, R5, 0x654, R0 ;  /* 0x0000065405007816 */ /* 0x000fc80000000000 */
[----:B--2---:R0:W-:Y:S02]  /*0d60*/  SUST.D.BA.2D.STRONG.SM.TRAP [R2], R0, UR4 ;  /* 0x70ff040002007f9d */ /* 0x0041e4000810a900 */
[----:B0-----:R-:W-:Y:S05]  /*0d70*/  EXIT ;  /* 0x000000000000794d */ /* 0x001fea0003800000 */
.L_x_20:
        /* <DEDUP_REMOVED lines=16> */
.L_x_32:


//--------------------- .text.correlateWithTex    --------------------------
	.section	.text.correlateWithTex,"ax",@progbits
	.align	128
        .global         correlateWithTex
        .type           correlateWithTex,@function
        .size           correlateWithTex,(.L_x_33 - correlateWithTex)
        .other          correlateWithTex,@"STO_CUDA_ENTRY STV_DEFAULT"
correlateWithTex:
.text.correlateWithTex:
[----:B------:R-:W-:Y:S01]  /*0000*/  LDC R1, c[0x0][0x37c] ;  /* 0x0000df00ff017b82 */ /* 0x000fe20000000800 */
[----:B------:R-:W0:Y:S01]  /*0010*/  S2R R0, SR_CTAID.Y ;  /* 0x0000000000007919 */ /* 0x000e220000002600 */
[----:B------:R-:W1:Y:S01]  /*0020*/  LDCU UR4, c[0x0][0x360] ;  /* 0x00006c00ff0477ac */ /* 0x000e620008000800 */
[----:B------:R-:W0:Y:S01]  /*0030*/  S2R R5, SR_TID.Y ;  /* 0x0000000000057919 */ /* 0x000e220000002200 */
[----:B------:R-:W0:Y:S01]  /*0040*/  LDCU UR5, c[0x0][0x364] ;  /* 0x00006c80ff0577ac */ /* 0x000e220008000800 */
[----:B------:R-:W1:Y:S01]  /*0050*/  S2R R16, SR_CTAID.X ;  /* 0x0000000000107919 */ /* 0x000e620000002500 */
[----:B------:R-:W2:Y:S01]  /*0060*/  LDCU.64 UR6, c[0x0][0x3a8] ;  /* 0x00007500ff0677ac */ /* 0x000ea20008000a00 */
[----:B------:R-:W1:Y:S01]  /*0070*/  S2R R3, SR_TID.X ;  /* 0x0000000000037919 */ /* 0x000e620000002100 */
[----:B0-----:R-:W-:-:S05]  /*0080*/  IMAD R0, R0, UR5, R5 ;  /* 0x0000000500007c24 */ /* 0x001fca000f8e0205 */
[----:B--2---:R-:W-:Y:S01]  /*0090*/  ISETP.GE.AND P0, PT, R0, UR7, PT ;  /* 0x0000000700007c0c */ /* 0x004fe2000bf06270 */
[----:B-1----:R-:W-:-:S05]  /*00a0*/  IMAD R16, R16, UR4, R3 ;  /* 0x0000000410107c24 */ /* 0x002fca000f8e0203 */
[----:B------:R-:W-:-:S13]  /*00b0*/  ISETP.GE.OR P0, PT, R16, UR6, P0 ;  /* 0x0000000610007c0c */ /* 0x000fda0008706670 */
[----:B------:R-:W-:Y:S05]  /*00c0*/  @P0 EXIT ;  /* 0x000000000000094d */ /* 0x000fea0003800000 */
[----:B------:R-:W0:Y:S01]  /*00d0*/  LDCU.64 UR4, c[0x0][0x3a0] ;  /* 0x00007400ff0477ac */ /* 0x000e220008000a00 */
[----:B------:R-:W-:Y:S01]  /*00e0*/  HFMA2 R23, -RZ, RZ, 0, 0 ;  /* 0x00000000ff177431 */ /* 0x000fe200000001ff */
[----:B------:R-:W-:Y:S01]  /*00f0*/  MOV R18, RZ ;  /* 0x000000ff00127202 */ /* 0x000fe20000000f00 */
[----:B------:R-:W-:Y:S01]  /*0100*/  IMAD.MOV.U32 R21, RZ, RZ, RZ ;  /* 0x000000ffff157224 */ /* 0x000fe200078e00ff */
[----:B0-----:R-:W-:-:S04]  /*0110*/  UISETP.LT.AND UP0, UPT, UR4, UR5, UPT ;  /* 0x000000050400728c */ /* 0x001fc8000bf01270 */
[----:B------:R-:W-:-:S04]  /*0120*/  USEL UR4, UR4, UR5, UP0 ;  /* 0x0000000504047287 */ /* 0x000fc80008000000 */
[----:B------:R-:W-:-:S09]  /*0130*/  UISETP.GE.AND UP0, UPT, UR4, 0x1, UPT ;  /* 0x000000010400788c */ /* 0x000fd2000bf06270 */
[----:B------:R-:W-:Y:S05]  /*0140*/  BRA.U !UP0, `(.L_x_21) ;  /* 0x0000000d08387547 */ /* 0x000fea000b800000 */
[----:B------:R-:W-:Y:S01]  /*0150*/  ULOP3.LUT UR8, UR5, 0x7, URZ, 0xc0, !UPT ;  /* 0x0000000705087892 */ /* 0x000fe2000f8ec0ff */
[----:B------:R-:W-:Y:S01]  /*0160*/  MOV R21, RZ ;  /* 0x000000ff00157202 */ /* 0x000fe20000000f00 */
[----:B------:R-:W-:Y:S01]  /*0170*/  IMAD.MOV.U32 R23, RZ, RZ, RZ ;  /* 0x000000ffff177224 */ /* 0x000fe200078e00ff */
[----:B------:R-:W-:Y:S01]  /*0180*/  MOV R18, RZ ;  /* 0x000000ff00127202 */ /* 0x000fe20000000f00 */
[----:B------:R-:W-:Y:S02]  /*0190*/  UIADD3 UR4, UPT, UPT, UR8, -0x1, URZ ;  /* 0xffffffff08047890 */ /* 0x000fe4000fffe0ff */
[----:B------:R-:W-:Y:S02]  /*01a0*/  ULOP3.LUT UR9, UR5, 0x3, URZ, 0xc0, !UPT ;  /* 0x0000000305097892 */ /* 0x000fe4000f8ec0ff */
[----:B------:R-:W-:Y:S01]  /*01b0*/  UISETP.GE.U32.AND UP1, UPT, UR4, 0x3, UPT ;  /* 0x000000030400788c */ /* 0x000fe2000bf26070 */
[----:B------:R-:W0:Y:S01]  /*01c0*/  LDCU.64 UR10, c[0x0][0x358] ;  /* 0x00006b00ff0a77ac */ /* 0x000e220008000a00 */
[----:B------:R-:W-:Y:S01]  /*01d0*/  ULOP3.LUT UR5, UR5, 0x7ffffff8, URZ, 0xc0, !UPT ;  /* 0x7ffffff805057892 */ /* 0x000fe2000f8ec0ff */
[----:B------:R-:W-:-:S11]  /*01e0*/  UMOV UR4, URZ ;  /* 0x000000ff00047c82 */ /* 0x000fd60008000000 */
.L_x_27:
[----:B------:R-:W1:Y:S01]  /*01f0*/  LDCU.64 UR14, c[0x0][0x3a0] ;  /* 0x00007400ff0e77ac */ /* 0x000e620008000a00 */
[----:B------:R-:W-:Y:S01]  /*0200*/  IADD3 R2, PT, PT, R16, UR4, RZ ;  /* 0x0000000410027c10 */ /* 0x000fe2000fffe0ff */
[----:B------:R-:W-:Y:S01]  /*0210*/  IMAD.MOV.U32 R17, RZ, RZ, RZ ;  /* 0x000000ffff117224 */ /* 0x000fe200078e00ff */
[----:B------:R-:W2:Y:S02]  /*0220*/  LDCU UR6, c[0x0][0x398] ;  /* 0x00007300ff0677ac */ /* 0x000ea40008000800 */
[----:B------:R-:W-:Y:S01]  /*0230*/  LOP3.LUT R2, RZ, R2, RZ, 0x33, !PT ;  /* 0x00000002ff027212 */ /* 0x000fe200078e33ff */
[----:B-1----:R-:W-:Y:S02]  /*0240*/  UISETP.GE.U32.AND UP2, UPT, UR15, 0x8, UPT ;  /* 0x000000080f00788c */ /* 0x002fe4000bf46070 */
[----:B------:R-:W-:Y:S01]  /*0250*/  UIMAD UR12, UR4, UR15, URZ ;  /* 0x0000000f040c72a4 */ /* 0x000fe2000f8e02ff */
[----:B--2---:R-:W-:Y:S01]  /*0260*/  IADD3 R2, PT, PT, R2, UR6, RZ ;  /* 0x0000000602027c10 */ /* 0x004fe2000fffe0ff */
[----:B------:R-:W-:-:S03]  /*0270*/  UIADD3 UR4, UPT, UPT, UR4, 0x1, URZ ;  /* 0x0000000104047890 */ /* 0x000fc6000fffe0ff */
[----:B------:R-:W-:Y:S01]  /*0280*/  I2FP.F32.S32 R7, R2 ;  /* 0x0000000200077245 */ /* 0x000fe20000201400 */
[----:B------:R-:W-:Y:S01]  /*0290*/  UISETP.NE.AND UP0, UPT, UR4, UR14, UPT ;  /* 0x0000000e0400728c */ /* 0x000fe2000bf05270 */
[----:B------:R-:W-:Y:S10]  /*02a0*/  BRA.U !UP2, `(.L_x_22) ;  /* 0x000000050a507547 */ /* 0x000ff4000b800000 */
[----:B------:R-:W1:Y:S01]  /*02b0*/  LDC.64 R2, c[0x0][0x388] ;  /* 0x0000e200ff027b82 */ /* 0x000e620000000a00 */
[----:B------:R-:W-:-:S07]  /*02c0*/  HFMA2 R17, -RZ, RZ, 0, 0 ;  /* 0x00000000ff117431 */ /* 0x000fce00000001ff */
[----:B------:R-:W2:Y:S02]  /*02d0*/  LDC.64 R4, c[0x0][0x388] ;  /* 0x0000e200ff047b82 */ /* 0x000ea40000000a00 */
.L_x_23:
[----:B------:R-:W3:Y:S01]  /*02e0*/  LDCU UR6, c[0x0][0x380] ;  /* 0x00007000ff0677ac */ /* 0x000ee20008000800 */
[----:B------:R-:W-:Y:S01]  /*02f0*/  IADD3 R9, PT, PT, R17, UR12, RZ ;  /* 0x0000000c11097c10 */ /* 0x000fe2000fffe0ff */
[----:B------:R-:W-:Y:S01]  /*0300*/  IMAD.IADD R20, R0, 0x1, R17 ;  /* 0x0000000100147824 */ /* 0x000fe200078e0211 */
[----:B------:R-:W-:-:S03]  /*0310*/  MOV R19, 0xc2000000 ;  /* 0xc200000000137802 */ /* 0x000fc60000000f00 */
[----:B-1----:R-:W-:Y:S01]  /*0320*/  IMAD.WIDE.U32 R8, R9, 0x4, R2 ;  /* 0x0000000409087825 */ /* 0x002fe200078e0002 */
[----:B------:R-:W-:Y:S01]  /*0330*/  I2FP.F32.U32 R6, R20 ;  /* 0x0000001400067245 */ /* 0x000fe20000201000 */
[----:B------:R-:W-:-:S03]  /*0340*/  UMOV UR7, URZ ;  /* 0x000000ff00077c82 */ /* 0x000fc60008000000 */
[----:B0-----:R3:W4:Y:S01]  /*0350*/  LDG.E R22, desc[UR10][R8.64] ;  /* 0x0000000a08167981 */ /* 0x001722000c1e1900 */
[C---:B------:R-:W-:Y:S01]  /*0360*/  IADD3 R12, PT, PT, R20.reuse, 0x1, RZ ;  /* 0x00000001140c7810 */ /* 0x040fe20007ffe0ff */
[C---:B------:R-:W-:Y:S01]  /*0370*/  VIADD R14, R20.reuse, 0x2 ;  /* 0x00000002140e7836 */ /* 0x040fe20000000000 */
[----:B------:R-:W-:Y:S01]  /*0380*/  IADD3 R10, PT, PT, R20, 0x3, RZ ;  /* 0x00000003140a7810 */ /* 0x000fe20007ffe0ff */
[----:B------:R-:W-:Y:S01]  /*0390*/  IMAD.MOV.U32 R15, RZ, RZ, R7 ;  /* 0x000000ffff0f7224 */ /* 0x000fe200078e0007 */
[-C--:B------:R-:W-:Y:S02]  /*03a0*/  MOV R13, R7.reuse ;  /* 0x00000007000d7202 */ /* 0x080fe40000000f00 */
[----:B------:R-:W-:Y:S02]  /*03b0*/  I2FP.F32.U32 R12, R12 ;  /* 0x0000000c000c7245 */ /* 0x000fe40000201000 */
[----:B------:R-:W-:Y:S01]  /*03c0*/  I2FP.F32.U32 R14, R14 ;  /* 0x0000000e000e7245 */ /* 0x000fe20000201000 */
[----:B---3--:R-:W5:Y:S01]  /*03d0*/  TEX.LL R6, R8, R6, R19, UR6, 2D, 0x7 ;  /* 0x28ff061306087f60 */ /* 0x008f6200089e0706 */
[----:B------:R-:W-:-:S02]  /*03e0*/  MOV R11, R7 ;  /* 0x00000007000b7202 */ /* 0x000fc40000000f00 */
[----:B------:R-:W-:Y:S01]  /*03f0*/  I2FP.F32.U32 R10, R10 ;  /* 0x0000000a000a7245 */ /* 0x000fe20000201000 */
[----:B------:R-:W5:Y:S01]  /*0400*/  TEX.LL R25, R12, R12, R19, UR6, 2D, 0x7 ;  /* 0x28ff06130c0c7f60 */ /* 0x000f6200089e0719 */
[----:B------:R-:W5:Y:S04]  /*0410*/  TEX.LL R26, R14, R14, R19, UR6, 2D, 0x7 ;  /* 0x28ff06130e0e7f60 */ /* 0x000f6800089e071a */
[----:B------:R-:W5:Y:S01]  /*0420*/  TEX.LL R24, R10, R10, R19, UR6, 2D, 0x7 ;  /* 0x28ff06130a0a7f60 */ /* 0x000f6200089e0718 */
[----:B------:R-:W-:-:S04]  /*0430*/  DEPBAR.LE SB5, 0x3 ;  /* 0x0000d0c00000791a */ /* 0x000fc80000000000 */
[-C--:B----4-:R-:W-:Y:S01]  /*0440*/  FFMA R23, R8, R22.reuse, R23 ;  /* 0x0000001608177223 */ /* 0x090fe20000000017 */
[----:B------:R-:W-:Y:S01]  /*0450*/  IADD3 R8, P0, PT, R17, UR12, RZ ;  /* 0x0000000c11087c10 */ /* 0x000fe2000ff1e0ff */
[----:B------:R-:W-:-:S03]  /*0460*/  FFMA R18, R9, R22, R18 ;  /* 0x0000001609127223 */ /* 0x000fc60000000012 */
[----:B------:R-:W-:Y:S02]  /*0470*/  IADD3.X R9, PT, PT, RZ, RZ, RZ, P0, !PT ;  /* 0x000000ffff097210 */ /* 0x000fe400007fe4ff */
[----:B--2---:R-:W-:-:S04]  /*0480*/  LEA R28, P0, R8, R4, 0x2 ;  /* 0x00000004081c7211 */ /* 0x004fc800078010ff */
[----:B------:R-:W-:-:S05]  /*0490*/  LEA.HI.X R29, R8, R5, R9, 0x2, P0 ;  /* 0x00000005081d7211 */ /* 0x000fca00000f1409 */
[----:B------:R-:W2:Y:S04]  /*04a0*/  LDG.E R8, desc[UR10][R28.64+0x4] ;  /* 0x0000040a1c087981 */ /* 0x000ea8000c1e1900 */
[----:B------:R-:W3:Y:S04]  /*04b0*/  LDG.E R27, desc[UR10][R28.64+0x8] ;  /* 0x0000080a1c1b7981 */ /* 0x000ee8000c1e1900 */
[----:B------:R-:W4:Y:S01]  /*04c0*/  LDG.E R9, desc[UR10][R28.64+0xc] ;  /* 0x00000c0a1c097981 */ /* 0x000f22000c1e1900 */
[----:B------:R-:W-:Y:S01]  /*04d0*/  FFMA R6, R6, R22, R21 ;  /* 0x0000001606067223 */ /* 0x000fe20000000015 */
[----:B------:R-:W-:-:S04]  /*04e0*/  DEPBAR.LE SB5, 0x2 ;  /* 0x0000d0800000791a */ /* 0x000fc80000000000 */
[C---:B--2---:R-:W-:Y:S01]  /*04f0*/  FFMA R12, R8.reuse, R12, R23 ;  /* 0x0000000c080c7223 */ /* 0x044fe20000000017 */
[C---:B------:R-:W-:Y:S01]  /*0500*/  FFMA R18, R8.reuse, R13, R18 ;  /* 0x0000000d08127223 */ /* 0x040fe20000000012 */
[----:B------:R-:W-:Y:S01]  /*0510*/  FFMA R25, R8, R25, R6 ;  /* 0x0000001908197223 */ /* 0x000fe20000000006 */
[----:B------:R-:W-:Y:S01]  /*0520*/  VIADD R6, R20, 0x4 ;  /* 0x0000000414067836 */ /* 0x000fe20000000000 */
[----:B------:R-:W-:-:S04]  /*0530*/  DEPBAR.LE SB5, 0x1 ;  /* 0x0000d0400000791a */ /* 0x000fc80000000000 */
[C---:B---3--:R-:W-:Y:S01]  /*0540*/  FFMA R12, R27.reuse, R14, R12 ;  /* 0x0000000e1b0c7223 */ /* 0x048fe2000000000c */
[C---:B------:R-:W-:Y:S01]  /*0550*/  FFMA R18, R27.reuse, R15, R18 ;  /* 0x0000000f1b127223 */ /* 0x040fe20000000012 */
[----:B------:R-:W-:Y:S01]  /*0560*/  FFMA R25, R27, R26, R25 ;  /* 0x0000001a1b197223 */ /* 0x000fe20000000019 */
[C---:B------:R-:W-:Y:S01]  /*0570*/  IADD3 R8, PT, PT, R20.reuse, 0x6, RZ ;  /* 0x0000000614087810 */ /* 0x040fe20007ffe0ff */
[C---:B----45:R-:W-:Y:S01]  /*0580*/  FFMA R21, R9.reuse, R10, R12 ;  /* 0x0000000a09157223 */ /* 0x070fe2000000000c */
[C---:B------:R-:W-:Y:S01]  /*0590*/  IADD3 R12, PT, PT, R20.reuse, 0x5, RZ ;  /* 0x00000005140c7810 */ /* 0x040fe20007ffe0ff */
[----:B------:R-:W-:Y:S02]  /*05a0*/  VIADD R10, R20, 0x7 ;  /* 0x00000007140a7836 */ /* 0x000fe40000000000 */
[C---:B------:R-:W-:Y:S01]  /*05b0*/  FFMA R18, R9.reuse, R11, R18 ;  /* 0x0000000b09127223 */ /* 0x040fe20000000012 */
[----:B------:R-:W-:Y:S01]  /*05c0*/  FFMA R24, R9, R24, R25 ;  /* 0x0000001809187223 */ /* 0x000fe20000000019 */
[----:B------:R-:W-:Y:S01]  /*05d0*/  IMAD.MOV.U32 R13, RZ, RZ, R7 ;  /* 0x000000ffff0d7224 */ /* 0x000fe200078e0007 */
[----:B------:R-:W-:-:S02]  /*05e0*/  I2FP.F32.U32 R12, R12 ;  /* 0x0000000c000c7245 */ /* 0x000fc40000201000 */
[-C--:B------:R-:W-:Y:S02]  /*05f0*/  MOV R9, R7.reuse ;  /* 0x0000000700097202 */ /* 0x080fe40000000f00 */
[----:B------:R-:W-:Y:S02]  /*0600*/  I2FP.F32.U32 R6, R6 ;  /* 0x0000000600067245 */ /* 0x000fe40000201000 */
[----:B------:R-:W-:Y:S02]  /*0610*/  I2FP.F32.U32 R8, R8 ;  /* 0x0000000800087245 */ /* 0x000fe40000201000 */
[----:B------:R-:W-:Y:S02]  /*0620*/  MOV R11, R7 ;  /* 0x00000007000b7202 */ /* 0x000fe40000000f00 */
[----:B------:R-:W-:Y:S01]  /*0630*/  I2FP.F32.U32 R10, R10 ;  /* 0x0000000a000a7245 */ /* 0x000fe20000201000 */
[----:B------:R0:W5:Y:S01]  /*0640*/  TEX.LL R23, R14, R6, R19, UR6, 2D, 0x7 ;  /* 0x28ff0613060e7f60 */ /* 0x00016200089e0717 */
[----:B------:R-:W5:Y:S01]  /*0650*/  TEX.LL R20, R12, R12, R19, UR6, 2D, 0x7 ;  /* 0x28ff06130c0c7f60 */ /* 0x000f6200089e0714 */
[----:B------:R-:W5:Y:S03]  /*0660*/  TEX.LL R22, R8, R8, R19, UR6, 2D, 0x7 ;  /* 0x28ff061308087f60 */ /* 0x000f6600089e0716 */
[----:B------:R1:W5:Y:S01]  /*0670*/  TEX.LL R25, R10, R10, R19, UR6, 2D, 0x7 ;  /* 0x28ff06130a0a7f60 */ /* 0x00036200089e0719 */
[----:B------:R-:W2:Y:S04]  /*0680*/  LDG.E R27, desc[UR10][R28.64+0x18] ;  /* 0x0000180a1c1b7981 */ /* 0x000ea8000c1e1900 */
[----:B------:R-:W3:Y:S04]  /*0690*/  LDG.E R26, desc[UR10][R28.64+0x1c] ;  /* 0x00001c0a1c1a7981 */ /* 0x000ee8000c1e1900 */
[----:B0-----:R-:W4:Y:S04]  /*06a0*/  LDG.E R6, desc[UR10][R28.64+0x14] ;  /* 0x0000140a1c067981 */ /* 0x001f28000c1e1900 */
[----:B-1----:R-:W2:Y:S01]  /*06b0*/  LDG.E R19, desc[UR10][R28.64+0x10] ;  /* 0x0000100a1c137981 */ /* 0x002ea2000c1e1900 */
[----:B------:R-:W-:-:S04]  /*06c0*/  IADD3 R17, PT, PT, R17, 0x8, RZ ;  /* 0x0000000811117810 */ /* 0x000fc80007ffe0ff */
[----:B------:R-:W-:Y:S01]  /*06d0*/  ISETP.NE.AND P0, PT, R17, UR5, PT ;  /* 0x0000000511007c0c */ /* 0x000fe2000bf05270 */
[----:B------:R-:W-:-:S04]  /*06e0*/  DEPBAR.LE SB5, 0x3 ;  /* 0x0000d0c00000791a */ /* 0x000fc80000000000 */
[C---:B--2---:R-:W-:Y:S01]  /*06f0*/  FFMA R21, R19.reuse, R14, R21 ;  /* 0x0000000e13157223 */ /* 0x044fe20000000015 */
[C---:B------:R-:W-:Y:S01]  /*0700*/  FFMA R18, R19.reuse, R15, R18 ;  /* 0x0000000f13127223 */ /* 0x040fe20000000012 */
[----:B------:R-:W-:Y:S01]  /*0710*/  FFMA R23, R19, R23, R24 ;  /* 0x0000001713177223 */ /* 0x000fe20000000018 */
[----:B------:R-:W-:-:S04]  /*0720*/  DEPBAR.LE SB5, 0x2 ;  /* 0x0000d0800000791a */ /* 0x000fc80000000000 */
[C---:B----4-:R-:W-:Y:S01]  /*0730*/  FFMA R14, R6.reuse, R12, R21 ;  /* 0x0000000c060e7223 */ /* 0x050fe20000000015 */
[C---:B------:R-:W-:Y:S01]  /*0740*/  FFMA R18, R6.reuse, R13, R18 ;  /* 0x0000000d06127223 */ /* 0x040fe20000000012 */
[----:B------:R-:W-:Y:S01]  /*0750*/  FFMA R23, R6, R20, R23 ;  /* 0x0000001406177223 */ /* 0x000fe20000000017 */
[----:B------:R-:W-:-:S04]  /*0760*/  DEPBAR.LE SB5, 0x1 ;  /* 0x0000d0400000791a */ /* 0x000fc80000000000 */
[C---:B------:R-:W-:Y:S01]  /*0770*/  FFMA R13, R27.reuse, R8, R14 ;  /* 0x000000081b0d7223 */ /* 0x040fe2000000000e */
[C---:B------:R-:W-:Y:S01]  /*0780*/  FFMA R18, R27.reuse, R9, R18 ;  /* 0x000000091b127223 */ /* 0x040fe20000000012 */
[----:B------:R-:W-:Y:S02]  /*0790*/  FFMA R22, R27, R22, R23 ;  /* 0x000000161b167223 */ /* 0x000fe40000000017 */
[C---:B---3-5:R-:W-:Y:S01]  /*07a0*/  FFMA R23, R26.reuse, R10, R13 ;  /* 0x0000000a1a177223 */ /* 0x068fe2000000000d */
[C---:B------:R-:W-:Y:S01]  /*07b0*/  FFMA R18, R26.reuse, R11, R18 ;  /* 0x0000000b1a127223 */ /* 0x040fe20000000012 */
[----:B------:R-:W-:Y:S01]  /*07c0*/  FFMA R21, R26, R25, R22 ;  /* 0x000000191a157223 */ /* 0x000fe20000000016 */
[----:B------:R-:W-:Y:S06]  /*07d0*/  @P0 BRA `(.L_x_23) ;  /* 0xfffffff800c00947 */ /* 0x000fec000383ffff */
[----:B------:R-:W-:-:S07]  /*07e0*/  MOV R17, UR5 ;  /* 0x0000000500117c02 */ /* 0x000fce0008000f00 */
.L_x_22:
[----:B------:R-:W-:-:S09]  /*07f0*/  UISETP.NE.AND UP2, UPT, UR8, URZ, UPT ;  /* 0x000000ff0800728c */ /* 0x000fd2000bf45270 */
[----:B------:R-:W-:Y:S05]  /*0800*/  BRA.U !UP2, `(.L_x_24) ;  /* 0x000000050a787547 */ /* 0x000fea000b800000 */
[----:B------:R-:W-:Y:S01]  /*0810*/  UISETP.NE.AND UP2, UPT, UR9, URZ, UPT ;  /* 0x000000ff0900728c */ /* 0x000fe2000bf45270 */
[----:B------:R-:W-:Y:S10]  /*0820*/  BRA.U !UP1, `(.L_x_25) ;  /* 0x0000000109b87547 */ /* 0x000ff4000b800000 */
[----:B------:R-:W1:Y:S01]  /*0830*/  LDCU UR6, c[0x0][0x380] ;  /* 0x00007000ff0677ac */ /* 0x000e620008000800 */
[----:B------:R-:W-:Y:S02]  /*0840*/  IMAD.IADD R6, R0, 0x1, R17 ;  /* 0x0000000100067824 */ /* 0x000fe400078e0211 */
[----:B------:R-:W-:Y:S01]  /*0850*/  HFMA2 R26, -RZ, RZ, -3, 0 ;  /* 0xc2000000ff1a7431 */ /* 0x000fe200000001ff */
[-C--:B------:R-:W-:Y:S01]  /*0860*/  MOV R5, R7.reuse ;  /* 0x0000000700057202 */ /* 0x080fe20000000f00 */
[----:B------:R-:W-:Y:S01]  /*0870*/  IMAD.MOV.U32 R9, RZ, RZ, R7 ;  /* 0x000000ffff097224 */ /* 0x000fe200078e0007 */
[----:B------:R-:W-:Y:S01]  /*0880*/  MOV R11, R7 ;  /* 0x00000007000b7202 */ /* 0x000fe20000000f00 */
[C---:B------:R-:W-:Y:S01]  /*0890*/  VIADD R8, R6.reuse, 0x2 ;  /* 0x0000000206087836 */ /* 0x040fe20000000000 */
[C---:B------:R-:W-:Y:S01]  /*08a0*/  IADD3 R4, PT, PT, R6.reuse, 0x1, RZ ;  /* 0x0000000106047810 */ /* 0x040fe20007ffe0ff */
[----:B------:R-:W-:Y:S01]  /*08b0*/  UMOV UR7, URZ ;  /* 0x000000ff00077c82 */ /* 0x000fe20008000000 */
[----:B------:R-:W-:-:S02]  /*08c0*/  IADD3 R10, PT, PT, R6, 0x3, RZ ;  /* 0x00000003060a7810 */ /* 0x000fc40007ffe0ff */
[----:B------:R-:W-:Y:S02]  /*08d0*/  I2FP.F32.U32 R6, R6 ;  /* 0x0000000600067245 */ /* 0x000fe40000201000 */
[----:B------:R-:W-:Y:S02]  /*08e0*/  I2FP.F32.U32 R4, R4 ;  /* 0x0000000400047245 */ /* 0x000fe40000201000 */
[----:B------:R-:W-:Y:S02]  /*08f0*/  I2FP.F32.U32 R8, R8 ;  /* 0x0000000800087245 */ /* 0x000fe40000201000 */
[----:B------:R-:W-:Y:S01]  /*0900*/  I2FP.F32.U32 R10, R10 ;  /* 0x0000000a000a7245 */ /* 0x000fe20000201000 */
[----:B-1----:R-:W5:Y:S01]  /*0910*/  TEX.LL R6, R2, R6, R26, UR6, 2D, 0x7 ;  /* 0x28ff061a06027f60 */ /* 0x002f6200089e0706 */
[----:B------:R-:W5:Y:S02]  /*0920*/  TEX.LL R19, R4, R4, R26, UR6, 2D, 0x7 ;  /* 0x28ff061a04047f60 */ /* 0x000f6400089e0713 */
[----:B------:R-:W5:Y:S02]  /*0930*/  TEX.LL R20, R8, R8, R26, UR6, 2D, 0x7 ;  /* 0x28ff061a08087f60 */ /* 0x000f6400089e0714 */
[----:B------:R-:W5:Y:S01]  /*0940*/  TEX.LL R22, R10, R10, R26, UR6, 2D, 0x7 ;  /* 0x28ff061a0a0a7f60 */ /* 0x000f6200089e0716 */
[----:B------:R-:W1:Y:S01]  /*0950*/  LDC.64 R14, c[0x0][0x388] ;  /* 0x0000e200ff0e7b82 */ /* 0x000e620000000a00 */
[----:B------:R-:W-:-:S02]  /*0960*/  IADD3 R25, PT, PT, R17, UR12, RZ ;  /* 0x0000000c11197c10 */ /* 0x000fc4000fffe0ff */
[----:B------:R-:W-:-:S05]  /*0970*/  IADD3 R24, P0, PT, R17, UR12, RZ ;  /* 0x0000000c11187c10 */ /* 0x000fca000ff1e0ff */
[----:B------:R-:W2:Y:S01]  /*0980*/  LDC.64 R12, c[0x0][0x388] ;  /* 0x0000e200ff0c7b82 */ /* 0x000ea20000000a00 */
[----:B-1----:R-:W-:-:S04]  /*0990*/  IMAD.WIDE.U32 R14, R25, 0x4, R14 ;  /* 0x00000004190e7825 */ /* 0x002fc800078e000e */
[----:B------:R-:W-:Y:S02]  /*09a0*/  IMAD.X R25, RZ, RZ, RZ, P0 ;  /* 0x000000ffff197224 */ /* 0x000fe400000e06ff */
[----:B0-----:R-:W3:Y:S01]  /*09b0*/  LDG.E R14, desc[UR10][R14.64] ;  /* 0x0000000a0e0e7981 */ /* 0x001ee2000c1e1900 */
[----:B--2---:R-:W-:-:S04]  /*09c0*/  LEA R12, P1, R24, R12, 0x2 ;  /* 0x0000000c180c7211 */ /* 0x004fc800078210ff */
[----:B------:R-:W-:-:S05]  /*09d0*/  LEA.HI.X R13, R24, R13, R25, 0x2, P1 ;  /* 0x0000000d180d7211 */ /* 0x000fca00008f1419 */
[----:B------:R-:W2:Y:S04]  /*09e0*/  LDG.E R24, desc[UR10][R12.64+0x4] ;  /* 0x0000040a0c187981 */ /* 0x000ea8000c1e1900 */
[----:B------:R-:W4:Y:S04]  /*09f0*/  LDG.E R25, desc[UR10][R12.64+0x8] ;  /* 0x0000080a0c197981 */ /* 0x000f28000c1e1900 */
[----:B------:R-:W4:Y:S01]  /*0a00*/  LDG.E R27, desc[UR10][R12.64+0xc] ;  /* 0x00000c0a0c1b7981 */ /* 0x000f22000c1e1900 */
[----:B------:R-:W-:Y:S01]  /*0a10*/  IADD3 R17, PT, PT, R17, 0x4, RZ ;  /* 0x0000000411117810 */ /* 0x000fe20007ffe0ff */
[----:B------:R-:W-:-:S04]  /*0a20*/  DEPBAR.LE SB5, 0x3 ;  /* 0x0000d0c00000791a */ /* 0x000fc80000000000 */
[-C--:B---3--:R-:W-:Y:S01]  /*0a30*/  FFMA R23, R2, R14.reuse, R23 ;  /* 0x0000000e02177223 */ /* 0x088fe20000000017 */
[-C--:B------:R-:W-:Y:S01]  /*0a40*/  FFMA R18, R3, R14.reuse, R18 ;  /* 0x0000000e03127223 */ /* 0x080fe20000000012 */
[----:B------:R-:W-:Y:S01]  /*0a50*/  FFMA R6, R6, R14, R21 ;  /* 0x0000000e06067223 */ /* 0x000fe20000000015 */
[----:B------:R-:W-:-:S04]  /*0a60*/  DEPBAR.LE SB5, 0x2 ;  /* 0x0000d0800000791a */ /* 0x000fc80000000000 */
[C---:B--2---:R-:W-:Y:S01]  /*0a70*/  FFMA R4, R24.reuse, R4, R23 ;  /* 0x0000000418047223 */ /* 0x044fe20000000017 */
[C---:B------:R-:W-:Y:S01]  /*0a80*/  FFMA R18, R24.reuse, R5, R18 ;  /* 0x0000000518127223 */ /* 0x040fe20000000012 */
[----:B------:R-:W-:Y:S01]  /*0a90*/  FFMA R19, R24, R19, R6 ;  /* 0x0000001318137223 */ /* 0x000fe20000000006 */
[----:B------:R-:W-:-:S04]  /*0aa0*/  DEPBAR.LE SB5, 0x1 ;  /* 0x0000d0400000791a */ /* 0x000fc80000000000 */
[C---:B----4-:R-:W-:Y:S01]  /*0ab0*/  FFMA R4, R25.reuse, R8, R4 ;  /* 0x0000000819047223 */ /* 0x050fe20000000004 */
[C---:B------:R-:W-:Y:S01]  /*0ac0*/  FFMA R18, R25.reuse, R9, R18 ;  /* 0x0000000919127223 */ /* 0x040fe20000000012 */
[----:B------:R-:W-:Y:S02]  /*0ad0*/  FFMA R19, R25, R20, R19 ;  /* 0x0000001419137223 */ /* 0x000fe40000000013 */
[C---:B-----5:R-:W-:Y:S01]  /*0ae0*/  FFMA R23, R27.reuse, R10, R4 ;  /* 0x0000000a1b177223 */ /* 0x060fe20000000004 */
[C---:B------:R-:W-:Y:S01]  /*0af0*/  FFMA R18, R27.reuse, R11, R18 ;  /* 0x0000000b1b127223 */ /* 0x040fe20000000012 */
[----:B------:R-:W-:-:S07]  /*0b00*/  FFMA R21, R27, R22, R19 ;  /* 0x000000161b157223 */ /* 0x000fce0000000013 */
.L_x_25:
[----:B------:R-:W-:Y:S05]  /*0b10*/  BRA.U !UP2, `(.L_x_24) ;  /* 0x000000010ab47547 */ /* 0x000fea000b800000 */
[----:B------:R-:W-:Y:S02]  /*0b20*/  UISETP.NE.AND UP2, UPT, UR9, 0x1, UPT ;  /* 0x000000010900788c */ /* 0x000fe4000bf45270 */
[----:B------:R-:W-:-:S07]  /*0b30*/  ULOP3.LUT UP3, URZ, UR15, 0x1, URZ, 0xc0, !UPT ;  /* 0x000000010fff7892 */ /* 0x000fce000f86c0ff */
[----:B------:R-:W-:Y:S05]  /*0b40*/  BRA.U !UP2, `(.L_x_26) ;  /* 0x000000010a707547 */ /* 0x000fea000b800000 */
[----:B------:R-:W1:Y:S01]  /*0b50*/  LDCU UR6, c[0x0][0x380] ;  /* 0x00007000ff0677ac */ /* 0x000e620008000800 */
[----:B------:R-:W-:Y:S01]  /*0b60*/  IADD3 R2, PT, PT, R0, R17, RZ ;  /* 0x0000001100027210 */ /* 0x000fe20007ffe0ff */
[----:B------:R-:W-:Y:S01]  /*0b70*/  IMAD.MOV.U32 R12, RZ, RZ, -0x3e000000 ;  /* 0xc2000000ff0c7424 */ /* 0x000fe200078e00ff */
[----:B------:R-:W-:Y:S01]  /*0b80*/  MOV R25, R7 ;  /* 0x0000000700197202 */ /* 0x000fe20000000f00 */
[----:B------:R-:W-:Y:S01]  /*0b90*/  UMOV UR7, URZ ;  /* 0x000000ff00077c82 */ /* 0x000fe20008000000 */
[----:B------:R-:W-:Y:S02]  /*0ba0*/  IADD3 R3, PT, PT, R2, 0x1, RZ ;  /* 0x0000000102037810 */ /* 0x000fe40007ffe0ff */
[----:B------:R-:W-:Y:S02]  /*0bb0*/  I2FP.F32.U32 R6, R2 ;  /* 0x0000000200067245 */ /* 0x000fe40000201000 */
[----:B------:R-:W-:-:S04]  /*0bc0*/  I2FP.F32.U32 R24, R3 ;  /* 0x0000000300187245 */ /* 0x000fc80000201000 */
[----:B-1----:R-:W5:Y:S01]  /*0bd0*/  TEX.LL R6, R4, R6, R12, UR6, 2D, 0x7 ;  /* 0x28ff060c06047f60 */ /* 0x002f6200089e0706 */
[----:B------:R-:W5:Y:S01]  /*0be0*/  TEX.LL R13, R2, R24, R12, UR6, 2D, 0x7 ;  /* 0x28ff060c18027f60 */ /* 0x000f6200089e070d */
[----:B------:R-:W1:Y:S01]  /*0bf0*/  LDC.64 R10, c[0x0][0x388] ;  /* 0x0000e200ff0a7b82 */ /* 0x000e620000000a00 */
[C---:B------:R-:W-:Y:S02]  /*0c00*/  IADD3 R14, P0, PT, R17.reuse, UR12, RZ ;  /* 0x0000000c110e7c10 */ /* 0x040fe4000ff1e0ff */
[----:B------:R-:W-:-:S03]  /*0c10*/  IADD3 R15, PT, PT, R17, UR12, RZ ;  /* 0x0000000c110f7c10 */ /* 0x000fc6000fffe0ff */
[----:B------:R-:W-:Y:S02]  /*0c20*/  IMAD.X R19, RZ, RZ, RZ, P0 ;  /* 0x000000ffff137224 */ /* 0x000fe400000e06ff */
[----:B------:R-:W2:Y:S01]  /*0c30*/  LDC.64 R8, c[0x0][0x388] ;  /* 0x0000e200ff087b82 */ /* 0x000ea20000000a00 */
[----:B-1----:R-:W-:-:S06]  /*0c40*/  IMAD.WIDE.U32 R10, R15, 0x4, R10 ;  /* 0x000000040f0a7825 */ /* 0x002fcc00078e000a */
[----:B0-----:R-:W3:Y:S01]  /*0c50*/  LDG.E R10, desc[UR10][R10.64] ;  /* 0x0000000a0a0a7981 */ /* 0x001ee2000c1e1900 */
[----:B--2---:R-:W-:-:S04]  /*0c60*/  LEA R8, P0, R14, R8, 0x2 ;  /* 0x000000080e087211 */ /* 0x004fc800078010ff */
[----:B------:R-:W-:-:S05]  /*0c70*/  LEA.HI.X R9, R14, R9, R19, 0x2, P0 ;  /* 0x000000090e097211 */ /* 0x000fca00000f1413 */
[----:B------:R-:W2:Y:S01]  /*0c80*/  LDG.E R8, desc[UR10][R8.64+0x4] ;  /* 0x0000040a08087981 */ /* 0x000ea2000c1e1900 */
[----:B------:R-:W-:Y:S01]  /*0c90*/  IADD3 R17, PT, PT, R17, 0x2, RZ ;  /* 0x0000000211117810 */ /* 0x000fe20007ffe0ff */
[----:B------:R-:W-:-:S04]  /*0ca0*/  DEPBAR.LE SB5, 0x1 ;  /* 0x0000d0400000791a */ /* 0x000fc80000000000 */
[C---:B---3--:R-:W-:Y:S01]  /*0cb0*/  FFMA R23, R10.reuse, R4, R23 ;  /* 0x000000040a177223 */ /* 0x048fe20000000017 */
[C---:B------:R-:W-:Y:S01]  /*0cc0*/  FFMA R18, R10.reuse, R5, R18 ;  /* 0x000000050a127223 */ /* 0x040fe20000000012 */
[----:B------:R-:W-:Y:S02]  /*0cd0*/  FFMA R6, R10, R6, R21 ;  /* 0x000000060a067223 */ /* 0x000fe40000000015 */
[C---:B--2--5:R-:W-:Y:S01]  /*0ce0*/  FFMA R23, R8.reuse, R2, R23 ;  /* 0x0000000208177223 */ /* 0x064fe20000000017 */
[C---:B------:R-:W-:Y:S01]  /*0cf0*/  FFMA R18, R8.reuse, R3, R18 ;  /* 0x0000000308127223 */ /* 0x040fe20000000012 */
[----:B------:R-:W-:-:S07]  /*0d00*/  FFMA R21, R8, R13, R6 ;  /* 0x0000000d08157223 */ /* 0x000fce0000000006 */
.L_x_26:
[----:B------:R-:W-:Y:S05]  /*0d10*/  BRA.U !UP3, `(.L_x_24) ;  /* 0x000000010b347547 */ /* 0x000fea000b800000 */
[----:B------:R-:W1:Y:S01]  /*0d20*/  LDCU UR6, c[0x0][0x380] ;  /* 0x00007000ff0677ac */ /* 0x000e620008000800 */
[----:B------:R-:W-:Y:S01]  /*0d30*/  IADD3 R2, PT, PT, R0, R17, RZ ;  /* 0x0000001100027210 */ /* 0x000fe20007ffe0ff */
[----:B------:R-:W-:Y:S01]  /*0d40*/  HFMA2 R4, -RZ, RZ, -3, 0 ;  /* 0xc2000000ff047431 */ /* 0x000fe200000001ff */
[----:B------:R-:W-:Y:S02]  /*0d50*/  UMOV UR7, URZ ;  /* 0x000000ff00077c82 */ /* 0x000fe40008000000 */
[----:B------:R-:W-:-:S06]  /*0d60*/  I2FP.F32.U32 R6, R2 ;  /* 0x0000000200067245 */ /* 0x000fcc0000201000 */
[----:B-1----:R-:W5:Y:S01]  /*0d70*/  TEX.LL R4, R6, R6, R4, UR6, 2D, 0x7 ;  /* 0x28ff060406067f60 */ /* 0x002f6200089e0704 */
[----:B------:R-:W1:Y:S01]  /*0d80*/  LDC.64 R2, c[0x0][0x388] ;  /* 0x0000e200ff027b82 */ /* 0x000e620000000a00 */
[----:B------:R-:W-:-:S04]  /*0d90*/  VIADD R17, R17, UR12 ;  /* 0x0000000c11117c36 */ /* 0x000fc80008000000 */
[----:B-1----:R-:W-:-:S06]  /*0da0*/  IMAD.WIDE.U32 R2, R17, 0x4, R2 ;  /* 0x0000000411027825 */ /* 0x002fcc00078e0002 */
[----:B0-----:R-:W2:Y:S02]  /*0db0*/  LDG.E R2, desc[UR10][R2.64] ;  /* 0x0000000a02027981 */ /* 0x001ea4000c1e1900 */
[C---:B--2--5:R-:W-:Y:S01]  /*0dc0*/  FFMA R23, R2.reuse, R6, R23 ;  /* 0x0000000602177223 */ /* 0x064fe20000000017 */
[C---:B------:R-:W-:Y:S01]  /*0dd0*/  FFMA R18, R2.reuse, R7, R18 ;  /* 0x0000000702127223 */ /* 0x040fe20000000012 */
[----:B------:R-:W-:-:S07]  /*0de0*/  FFMA R21, R2, R4, R21 ;  /* 0x0000000402157223 */ /* 0x000fce0000000015 */
.L_x_24:
[----:B------:R-:W-:Y:S05]  /*0df0*/  BRA.U UP0, `(.L_x_27) ;  /* 0xfffffff100fc7547 */ /* 0x000fea000b83ffff */
[----:B------:R-:W-:Y:S01]  /*0e00*/  FMUL R23, R23, 255 ;  /* 0x437f000017177820 */ /* 0x000fe20000400000 */
[----:B------:R-:W-:Y:S01]  /*0e10*/  FMUL R18, R18, 255 ;  /* 0x437f000012127820 */ /* 0x000fe20000400000 */
[----:B------:R-:W-:-:S07]  /*0e20*/  FMUL R21, R21, 255 ;  /* 0x437f000015157820 */ /* 0x000fce0000400000 */
.L_x_21:
[----:B------:R-:W1:Y:S01]  /*0e30*/  F2I.U32.TRUNC.NTZ R23, R23 ;  /* 0x0000001700177305 */ /* 0x000e62000020f000 */
[----:B------:R-:W2:Y:S01]  /*0e40*/  LDCU UR5, c[0x0][0x398] ;  /* 0x00007300ff0577ac */ /* 0x000ea20008000800 */
[----:B------:R-:W-:Y:S01]  /*0e50*/  MOV R5, 0xff ;  /* 0x000000ff00057802 */ /* 0x000fe20000000f00 */
[----:B------:R-:W3:Y:S05]  /*0e60*/  LDCU UR4, c[0x0][0x390] ;  /* 0x00007200ff0477ac */ /* 0x000eea0008000800 */
[----:B------:R-:W4:Y:S01]  /*0e70*/  F2I.U32.TRUNC.NTZ R18, R18 ;  /* 0x0000001200127305 */ /* 0x000f22000020f000 */
[----:B-1----:R-:W-:-:S07]  /*0e80*/  LOP3.LUT R3, R23, 0xff, RZ, 0xc0, !PT ;  /* 0x000000ff17037812 */ /* 0x002fce00078ec0ff */
[----:B------:R-:W1:Y:S01]  /*0e90*/  F2I.U32.TRUNC.NTZ R21, R21 ;  /* 0x0000001500157305 */ /* 0x000e62000020f000 */
[----:B----4-:R-:W-:Y:S02]  /*0ea0*/  PRMT R2, R18, 0x7604, R3 ;  /* 0x0000760412027816 */ /* 0x010fe40000000003 */
[----:B------:R-:W-:-:S04]  /*0eb0*/  LOP3.LUT R3, RZ, R16, RZ, 0x33, !PT ;  /* 0x00000010ff037212 */ /* 0x000fc800078e33ff */
[----:B--2---:R-:W-:Y:S02]  /*0ec0*/  IADD3 R3, PT, PT, R3, UR5, RZ ;  /* 0x0000000503037c10 */ /* 0x004fe4000fffe0ff */
[----:B-1----:R-:W-:-:S04]  /*0ed0*/  PRMT R2, R21, 0x7054, R2 ;  /* 0x0000705415027816 */ /* 0x002fc80000000002 */
[----:B------:R-:W-:Y:S02]  /*0ee0*/  PRMT R4, R5, 0x654, R2 ;  /* 0x0000065405047816 */ /* 0x000fe40000000002 */
[----:B------:R-:W-:-:S04]  /*0ef0*/  SHF.L.U32 R2, R0, 0x2, RZ ;  /* 0x0000000200027819 */ /* 0x000fc800000006ff */
[----:B---3--:R1:W-:Y:S02]  /*0f00*/  SUST.D.BA.2D.STRONG.SM.TRAP [R2], R4, UR4 ;  /* 0x70ff040402007f9d */ /* 0x0083e4000810a900 */
[----:B01----:R-:W-:Y:S05]  /*0f10*/  EXIT ;  /* 0x000000000000794d */ /* 0x003fea0003800000 */
.L_x_28:
        /* <DEDUP_REMOVED lines=14> */
.L_x_33:


//--------------------- .text.interleaveRGB       --------------------------
	.section	.text.interleaveRGB,"ax",@progbits
	.align	128
        .global         interleaveRGB
        .type           interleaveRGB,@function
        .size           interleaveRGB,(.L_x_34 - interleaveRGB)
        .other          interleaveRGB,@"STO_CUDA_ENTRY STV_DEFAULT"
interleaveRGB:
.text.interleaveRGB:
        /* <DEDUP_REMOVED lines=9> */
[----:B--2---:R-:W-:Y:S01]  /*0090*/  ISETP.GE.U32.AND P0, PT, R9, UR7, PT ;  /* 0x0000000709007c0c */ /* 0x004fe2000bf06070 */
[----:B-1----:R-:W-:-:S05]  /*00a0*/  IMAD R0, R0, UR4, R3 ;  /* 0x0000000400007c24 */ /* 0x002fca000f8e0203 */
[----:B------:R-:W-:-:S13]  /*00b0*/  ISETP.GE.U32.OR P0, PT, R0, UR6, P0 ;  /* 0x0000000600007c0c */ /* 0x000fda0008706470 */
[----:B------:R-:W-:Y:S05]  /*00c0*/  @P0 EXIT ;  /* 0x000000000000094d */ /* 0x000fea0003800000 */
[----:B------:R-:W0:Y:S01]  /*00d0*/  LDCU.128 UR8, c[0x0][0x390] ;  /* 0x00007200ff0877ac */ /* 0x000e220008000c00 */
[----:B------:R-:W-:Y:S01]  /*00e0*/  IMAD R6, R9, UR6, R0 ;  /* 0x0000000609067c24 */ /* 0x000fe2000f8e0200 */
[----:B------:R-:W1:Y:S01]  /*00f0*/  LDCU.64 UR12, c[0x0][0x3a0] ;  /* 0x00007400ff0c77ac */ /* 0x000e620008000a00 */
[----:B------:R-:W2:Y:S03]  /*0100*/  LDCU.64 UR4, c[0x0][0x358] ;  /* 0x00006b00ff0477ac */ /* 0x000ea60008000a00 */
[C---:B0-----:R-:W-:Y:S02]  /*0110*/  IADD3 R4, P1, PT, R6.reuse, UR10, RZ ;  /* 0x0000000a06047c10 */ /* 0x041fe4000ff3e0ff */
[C---:B------:R-:W-:Y:S02]  /*0120*/  IADD3 R2, P0, PT, R6.reuse, UR8, RZ ;  /* 0x0000000806027c10 */ /* 0x040fe4000ff1e0ff */
[----:B-1----:R-:W-:Y:S01]  /*0130*/  IADD3 R6, P2, PT, R6, UR12, RZ ;  /* 0x0000000c06067c10 */ /* 0x002fe2000ff5e0ff */
[----:B------:R-:W-:-:S02]  /*0140*/  IMAD.X R5, RZ, RZ, UR11, P1 ;  /* 0x0000000bff057e24 */ /* 0x000fc400088e06ff */
[----:B------:R-:W-:Y:S02]  /*0150*/  IMAD.X R3, RZ, RZ, UR9, P0 ;  /* 0x00000009ff037e24 */ /* 0x000fe400080e06ff */
[----:B------:R-:W-:Y:S02]  /*0160*/  IMAD.X R7, RZ, RZ, UR13, P2 ;  /* 0x0000000dff077e24 */ /* 0x000fe400090e06ff */
[----:B--2---:R-:W2:Y:S04]  /*0170*/  LDG.E.U8 R5, desc[UR4][R4.64] ;  /* 0x0000000404057981 */ /* 0x004ea8000c1e1100 */
[----:B------:R-:W2:Y:S04]  /*0180*/  LDG.E.U8 R2, desc[UR4][R2.64] ;  /* 0x0000000402027981 */ /* 0x000ea8000c1e1100 */
[----:B------:R-:W3:Y:S01]  /*0190*/  LDG.E.U8 R6, desc[UR4][R6.64] ;  /* 0x0000000406067981 */ /* 0x000ee2000c1e1100 */
[----:B------:R-:W0:Y:S01]  /*01a0*/  LDCU UR4, c[0x0][0x380] ;  /* 0x00007000ff0477ac */ /* 0x000e220008000800 */
[----:B------:R-:W-:Y:S01]  /*01b0*/  IMAD.MOV.U32 R8, RZ, RZ, 0xff ;  /* 0x000000ffff087424 */ /* 0x000fe200078e00ff */
[----:B------:R-:W-:-:S05]  /*01c0*/  LOP3.LUT R9, RZ, R9, RZ, 0x33, !PT ;  /* 0x00000009ff097212 */ /* 0x000fca00078e33ff */
[----:B------:R-:W-:Y:S01]  /*01d0*/  VIADD R9, R9, UR7 ;  /* 0x0000000709097c36 */ /* 0x000fe20008000000 */
[----:B--2---:R-:W-:-:S04]  /*01e0*/  PRMT R11, R5, 0x7604, R2 ;  /* 0x00007604050b7816 */ /* 0x004fc80000000002 */
[----:B---3--:R-:W-:-:S04]  /*01f0*/  PRMT R11, R6, 0x7054, R11 ;  /* 0x00007054060b7816 */ /* 0x008fc8000000000b */
[----:B------:R-:W-:Y:S01]  /*0200*/  PRMT R11, R8, 0x654, R11 ;  /* 0x00000654080b7816 */ /* 0x000fe2000000000b */
[----:B------:R-:W-:-:S04]  /*0210*/  IMAD.SHL.U32 R8, R0, 0x4, RZ ;  /* 0x0000000400087824 */ /* 0x000fc800078e00ff */
[----:B0-----:R0:W-:Y:S02]  /*0220*/  SUST.D.BA.2D.STRONG.SM.TRAP [R8], R11, UR4 ;  /* 0x70ff040b08007f9d */ /* 0x0011e4000810a900 */
[----:B0-----:R-:W-:Y:S05]  /*0230*/  EXIT ;  /* 0x000000000000794d */ /* 0x001fea0003800000 */
.L_x_29:
        /* <DEDUP_REMOVED lines=12> */
.L_x_34:


//--------------------- .text.writeToSurface      --------------------------
	.section	.text.writeToSurface,"ax",@progbits
	.align	128
        .global         writeToSurface
        .type           writeToSurface,@function
        .size           writeToSurface,(.L_x_35 - writeToSurface)
        .other          writeToSurface,@"STO_CUDA_ENTRY STV_DEFAULT"
writeToSurface:
.text.writeToSurface:
        /* <DEDUP_REMOVED lines=13> */
[----:B------:R-:W0:Y:S01]  /*00d0*/  LDC.U8 R0, c[0x0][0x390] ;  /* 0x0000e400ff007b82 */ /* 0x000e220000000000 */
[----:B------:R-:W1:Y:S01]  /*00e0*/  LDCU UR4, c[0x0][0x380] ;  /* 0x00007000ff0477ac */ /* 0x000e620008000800 */
[----:B------:R-:W-:-:S06]  /*00f0*/  IMAD.MOV.U32 R7, RZ, RZ, 0xff ;  /* 0x000000ffff077424 */ /* 0x000fcc00078e00ff */
[----:B------:R-:W2:Y:S08]  /*0100*/  LDC.S8 R2, c[0x0][0x391] ;  /* 0x0000e440ff027b82 */ /* 0x000eb00000000200 */
[----:B------:R-:W3:Y:S01]  /*0110*/  LDC.S8 R6, c[0x0][0x392] ;  /* 0x0000e480ff067b82 */ /* 0x000ee20000000200 */
[----:B0-----:R-:W-:-:S04]  /*0120*/  PRMT R0, R0, 0x8880, RZ ;  /* 0x0000888000007816 */ /* 0x001fc800000000ff */
[----:B------:R-:W-:Y:S02]  /*0130*/  PRMT R0, R0, 0x7710, RZ ;  /* 0x0000771000007816 */ /* 0x000fe400000000ff */
[----:B--2---:R-:W-:Y:S02]  /*0140*/  PRMT R2, R2, 0x7710, RZ ;  /* 0x0000771002027816 */ /* 0x004fe400000000ff */
[----:B------:R-:W-:-:S04]  /*0150*/  LOP3.LUT R5, R0, 0xff, RZ, 0xc0, !PT ;  /* 0x000000ff00057812 */ /* 0x000fc800078ec0ff */
[----:B------:R-:W-:Y:S01]  /*0160*/  PRMT R5, R2, 0x7604, R5 ;  /* 0x0000760402057816 */ /* 0x000fe20000000005 */
[----:B------:R-:W-:Y:S01]  /*0170*/  IMAD.SHL.U32 R2, R4, 0x4, RZ ;  /* 0x0000000404027824 */ /* 0x000fe200078e00ff */
[----:B---3--:R-:W-:-:S04]  /*0180*/  PRMT R0, R6, 0x7710, RZ ;  /* 0x0000771006007816 */ /* 0x008fc800000000ff */
[----:B------:R-:W-:-:S04]  /*0190*/  PRMT R0, R0, 0x7054, R5 ;  /* 0x0000705400007816 */ /* 0x000fc80000000005 */
[----:B------:R-:W-:-:S04]  /*01a0*/  PRMT R0, R7, 0x654, R0 ;  /* 0x0000065407007816 */ /* 0x000fc80000000000 */
[----:B-1----:R0:W-:Y:S02]  /*01b0*/  SUST.D.BA.2D.STRONG.SM.TRAP [R2], R0, UR4 ;  /* 0x70ff040002007f9d */ /* 0x0021e4000810a900 */
[----:B0-----:R-:W-:Y:S05]  /*01c0*/  EXIT ;  /* 0x000000000000794d */ /* 0x001fea0003800000 */
.L_x_30:
        /* <DEDUP_REMOVED lines=11> */
.L_x_35:


//--------------------- .nv.shared.correlateShared --------------------------
	.section	.nv.shared.correlateShared,"aw",@nobits
	.sectionflags	@""
.nv.shared.correlateShared:
	.zero		3328


//--------------------- .nv.shared.reserved.0     --------------------------
	.section	.nv.shared.reserved.0,"aw",@nobits
	.weak		__nv_reservedSMEM_offset_0_alias
	.size		__nv_reservedSMEM_offset_0_alias, 0, 64
	.other		__nv_reservedSMEM_offset_0_alias,@"STO_CUDA_RESERVED_SHARED STV_DEFAULT"
__nv_reservedSMEM_offset_0_alias:
	.zero		0
	.zero		64


//--------------------- .nv.shared.correlateWithTexShared --------------------------
	.section	.nv.shared.correlateWithTexShared,"aw",@nobits
	.sectionflags	@""
	.align	16
.nv.shared.correlateWithTexShared:
	.zero		49424


//--------------------- .nv.constant0.correlateShared --------------------------
	.section	.nv.constant0.correlateShared,"a",@progbits
	.sectionflags	@""
	.align	4
.nv.constant0.correlateShared:
	.zero		936


//--------------------- .nv.constant0.correlateWithTexShared --------------------------
	.section	.nv.constant0.correlateWithTexShared,"a",@progbits
	.sectionflags	@""
	.align	4
.nv.constant0.correlateWithTexShared:
	.zero		928


//--------------------- .nv.constant0.correlateWithTex --------------------------
	.section	.nv.constant0.correlateWithTex,"a",@progbits
	.sectionflags	@""
	.align	4
.nv.constant0.correlateWithTex:
	.zero		948


//--------------------- .nv.constant0.interleaveRGB --------------------------
	.section	.nv.constant0.interleaveRGB,"a",@progbits
	.sectionflags	@""
	.align	4
.nv.constant0.interleaveRGB:
	.zero		936


//--------------------- .nv.constant0.writeToSurface --------------------------
	.section	.nv.constant0.writeToSurface,"a",@progbits
	.sectionflags	@""
	.align	4
.nv.constant0.writeToSurface:
	.zero		915


//--------------------- SYMBOLS --------------------------

	.type		.nv.reservedSmem.offset0,@object
	.size		.nv.reservedSmem.offset0,0x4
	.type		.nv.reservedSmem.cap,@object
	.size		.nv.reservedSmem.cap,0x4
